//
// Generated by NVIDIA NVVM Compiler
//
// Compiler Build ID: CL-36424714
// Cuda compilation tools, release 13.0, V13.0.88
// Based on NVVM 20.0.0
//

.version 9.0
.target sm_100
.address_size 64

	// .globl	_Z5saxpyPffS_S_
.global .align 4 .b8 precalc_xorwow_matrix[102400];
.global .align 4 .b8 precalc_xorwow_offset_matrix[102400];
.global .align 4 .b8 mrg32k3aM1[2304];
.global .align 4 .b8 mrg32k3aM2[2304];
.global .align 4 .b8 mrg32k3aM1SubSeq[2016];
.global .align 4 .b8 mrg32k3aM2SubSeq[2016];
.global .align 4 .b8 mrg32k3aM1Seq[2304];
.global .align 4 .b8 mrg32k3aM2Seq[2304];
.const .align 8 .b8 __cr_lgamma_table[72];

.visible .entry _Z5saxpyPffS_S_(
	.param .u64 .ptr .align 1 _Z5saxpyPffS_S__param_0,
	.param .f32 _Z5saxpyPffS_S__param_1,
	.param .u64 .ptr .align 1 _Z5saxpyPffS_S__param_2,
	.param .u64 .ptr .align 1 _Z5saxpyPffS_S__param_3
)
{
	.reg .b32 	%r<5>;
	.reg .b32 	%f<5>;
	.reg .b64 	%rd<11>;

	ld.param.u64 	%rd1, [_Z5saxpyPffS_S__param_0];
	ld.param.f32 	%f1, [_Z5saxpyPffS_S__param_1];
	ld.param.u64 	%rd2, [_Z5saxpyPffS_S__param_2];
	ld.param.u64 	%rd3, [_Z5saxpyPffS_S__param_3];
	cvta.to.global.u64 	%rd4, %rd1;
	cvta.to.global.u64 	%rd5, %rd3;
	cvta.to.global.u64 	%rd6, %rd2;
	mov.u32 	%r1, %ctaid.x;
	mov.u32 	%r2, %ntid.x;
	mov.u32 	%r3, %tid.x;
	mad.lo.s32 	%r4, %r1, %r2, %r3;
	mul.wide.s32 	%rd7, %r4, 4;
	add.s64 	%rd8, %rd6, %rd7;
	ld.global.f32 	%f2, [%rd8];
	add.s64 	%rd9, %rd5, %rd7;
	ld.global.f32 	%f3, [%rd9];
	fma.rn.f32 	%f4, %f1, %f2, %f3;
	add.s64 	%rd10, %rd4, %rd7;
	st.global.f32 	[%rd10], %f4;
	ret;

}
	// .globl	_Z5sgemmPfS_S_i
.visible .entry _Z5sgemmPfS_S_i(
	.param .u64 .ptr .align 1 _Z5sgemmPfS_S_i_param_0,
	.param .u64 .ptr .align 1 _Z5sgemmPfS_S_i_param_1,
	.param .u64 .ptr .align 1 _Z5sgemmPfS_S_i_param_2,
	.param .u32 _Z5sgemmPfS_S_i_param_3
)
{
	.reg .pred 	%p<10>;
	.reg .b32 	%r<41>;
	.reg .b32 	%f<56>;
	.reg .b64 	%rd<66>;

	ld.param.u64 	%rd14, [_Z5sgemmPfS_S_i_param_0];
	ld.param.u64 	%rd15, [_Z5sgemmPfS_S_i_param_1];
	ld.param.u64 	%rd16, [_Z5sgemmPfS_S_i_param_2];
	ld.param.u32 	%r16, [_Z5sgemmPfS_S_i_param_3];
	cvta.to.global.u64 	%rd1, %rd16;
	cvta.to.global.u64 	%rd2, %rd15;
	cvta.to.global.u64 	%rd17, %rd14;
	mov.u32 	%r17, %ctaid.x;
	mov.u32 	%r18, %ntid.x;
	mov.u32 	%r19, %tid.x;
	mad.lo.s32 	%r1, %r17, %r18, %r19;
	mov.u32 	%r20, %ctaid.y;
	mov.u32 	%r21, %ntid.y;
	mov.u32 	%r22, %tid.y;
	mad.lo.s32 	%r23, %r20, %r21, %r22;
	mul.lo.s32 	%r2, %r16, %r23;
	add.s32 	%r24, %r2, %r1;
	mul.wide.s32 	%rd18, %r24, 4;
	add.s64 	%rd3, %rd17, %rd18;
	mov.b32 	%r25, 0;
	st.global.u32 	[%rd3], %r25;
	setp.lt.s32 	%p1, %r16, 1;
	@%p1 bra 	$L__BB1_12;
	and.b32  	%r3, %r16, 7;
	setp.lt.u32 	%p2, %r16, 8;
	mov.b32 	%r39, 0;
	mov.f32 	%f53, 0f00000000;
	@%p2 bra 	$L__BB1_4;
	and.b32  	%r39, %r16, 2147483640;
	neg.s32 	%r37, %r39;
	mul.wide.u32 	%rd19, %r16, 4;
	add.s64 	%rd4, %rd1, %rd19;
	mul.wide.u32 	%rd20, %r16, 8;
	add.s64 	%rd5, %rd1, %rd20;
	mul.wide.u32 	%rd21, %r16, 12;
	add.s64 	%rd6, %rd1, %rd21;
	mul.wide.u32 	%rd22, %r16, 16;
	add.s64 	%rd7, %rd1, %rd22;
	mul.wide.u32 	%rd23, %r16, 20;
	add.s64 	%rd8, %rd1, %rd23;
	mul.wide.u32 	%rd24, %r16, 24;
	add.s64 	%rd9, %rd1, %rd24;
	mul.wide.u32 	%rd25, %r16, 28;
	add.s64 	%rd10, %rd1, %rd25;
	mul.wide.u32 	%rd26, %r2, 4;
	add.s64 	%rd27, %rd26, %rd2;
	add.s64 	%rd65, %rd27, 16;
	mov.f32 	%f53, 0f00000000;
	shl.b32 	%r28, %r16, 3;
	mov.u32 	%r36, %r1;
$L__BB1_3:
	.pragma "nounroll";
	mul.wide.s32 	%rd28, %r36, 4;
	add.s64 	%rd29, %rd4, %rd28;
	add.s64 	%rd30, %rd5, %rd28;
	add.s64 	%rd31, %rd6, %rd28;
	add.s64 	%rd32, %rd7, %rd28;
	add.s64 	%rd33, %rd8, %rd28;
	add.s64 	%rd34, %rd9, %rd28;
	add.s64 	%rd35, %rd10, %rd28;
	add.s64 	%rd36, %rd1, %rd28;
	ld.global.f32 	%f10, [%rd65+-16];
	ld.global.f32 	%f11, [%rd36];
	fma.rn.f32 	%f12, %f10, %f11, %f53;
	st.global.f32 	[%rd3], %f12;
	ld.global.f32 	%f13, [%rd65+-12];
	ld.global.f32 	%f14, [%rd29];
	fma.rn.f32 	%f15, %f13, %f14, %f12;
	st.global.f32 	[%rd3], %f15;
	ld.global.f32 	%f16, [%rd65+-8];
	ld.global.f32 	%f17, [%rd30];
	fma.rn.f32 	%f18, %f16, %f17, %f15;
	st.global.f32 	[%rd3], %f18;
	ld.global.f32 	%f19, [%rd65+-4];
	ld.global.f32 	%f20, [%rd31];
	fma.rn.f32 	%f21, %f19, %f20, %f18;
	st.global.f32 	[%rd3], %f21;
	ld.global.f32 	%f22, [%rd65];
	ld.global.f32 	%f23, [%rd32];
	fma.rn.f32 	%f24, %f22, %f23, %f21;
	st.global.f32 	[%rd3], %f24;
	ld.global.f32 	%f25, [%rd65+4];
	ld.global.f32 	%f26, [%rd33];
	fma.rn.f32 	%f27, %f25, %f26, %f24;
	st.global.f32 	[%rd3], %f27;
	ld.global.f32 	%f28, [%rd65+8];
	ld.global.f32 	%f29, [%rd34];
	fma.rn.f32 	%f30, %f28, %f29, %f27;
	st.global.f32 	[%rd3], %f30;
	ld.global.f32 	%f31, [%rd65+12];
	ld.global.f32 	%f32, [%rd35];
	fma.rn.f32 	%f53, %f31, %f32, %f30;
	st.global.f32 	[%rd3], %f53;
	add.s32 	%r37, %r37, 8;
	add.s32 	%r36, %r36, %r28;
	add.s64 	%rd65, %rd65, 32;
	setp.ne.s32 	%p3, %r37, 0;
	@%p3 bra 	$L__BB1_3;
$L__BB1_4:
	setp.eq.s32 	%p4, %r3, 0;
	@%p4 bra 	$L__BB1_12;
	and.b32  	%r11, %r16, 3;
	setp.lt.u32 	%p5, %r3, 4;
	@%p5 bra 	$L__BB1_7;
	add.s32 	%r29, %r39, %r2;
	mul.wide.u32 	%rd37, %r29, 4;
	add.s64 	%rd38, %rd2, %rd37;
	ld.global.f32 	%f33, [%rd38];
	mad.lo.s32 	%r30, %r39, %r16, %r1;
	mul.wide.s32 	%rd39, %r30, 4;
	add.s64 	%rd40, %rd1, %rd39;
	ld.global.f32 	%f34, [%rd40];
	fma.rn.f32 	%f35, %f33, %f34, %f53;
	st.global.f32 	[%rd3], %f35;
	cvt.u64.u32 	%rd41, %r2;
	cvt.u64.u32 	%rd42, %r39;
	add.s64 	%rd43, %rd42, %rd41;
	shl.b64 	%rd44, %rd43, 2;
	add.s64 	%rd45, %rd2, %rd44;
	ld.global.f32 	%f36, [%rd45+4];
	mul.wide.u32 	%rd46, %r16, 4;
	add.s64 	%rd47, %rd40, %rd46;
	ld.global.f32 	%f37, [%rd47];
	fma.rn.f32 	%f38, %f36, %f37, %f35;
	st.global.f32 	[%rd3], %f38;
	ld.global.f32 	%f39, [%rd45+8];
	add.s64 	%rd48, %rd47, %rd46;
	ld.global.f32 	%f40, [%rd48];
	fma.rn.f32 	%f41, %f39, %f40, %f38;
	st.global.f32 	[%rd3], %f41;
	ld.global.f32 	%f42, [%rd45+12];
	add.s64 	%rd49, %rd48, %rd46;
	ld.global.f32 	%f43, [%rd49];
	fma.rn.f32 	%f53, %f42, %f43, %f41;
	st.global.f32 	[%rd3], %f53;
	add.s32 	%r39, %r39, 4;
$L__BB1_7:
	setp.eq.s32 	%p6, %r11, 0;
	@%p6 bra 	$L__BB1_12;
	setp.eq.s32 	%p7, %r11, 1;
	@%p7 bra 	$L__BB1_10;
	add.s32 	%r31, %r39, %r2;
	mul.wide.u32 	%rd50, %r31, 4;
	add.s64 	%rd51, %rd2, %rd50;
	ld.global.f32 	%f44, [%rd51];
	mad.lo.s32 	%r32, %r39, %r16, %r1;
	mul.wide.s32 	%rd52, %r32, 4;
	add.s64 	%rd53, %rd1, %rd52;
	ld.global.f32 	%f45, [%rd53];
	fma.rn.f32 	%f46, %f44, %f45, %f53;
	st.global.f32 	[%rd3], %f46;
	cvt.u64.u32 	%rd54, %r2;
	cvt.u64.u32 	%rd55, %r39;
	add.s64 	%rd56, %rd55, %rd54;
	shl.b64 	%rd57, %rd56, 2;
	add.s64 	%rd58, %rd2, %rd57;
	ld.global.f32 	%f47, [%rd58+4];
	mul.wide.u32 	%rd59, %r16, 4;
	add.s64 	%rd60, %rd53, %rd59;
	ld.global.f32 	%f48, [%rd60];
	fma.rn.f32 	%f53, %f47, %f48, %f46;
	st.global.f32 	[%rd3], %f53;
	add.s32 	%r39, %r39, 2;
$L__BB1_10:
	and.b32  	%r33, %r16, 1;
	setp.eq.b32 	%p8, %r33, 1;
	not.pred 	%p9, %p8;
	@%p9 bra 	$L__BB1_12;
	add.s32 	%r34, %r39, %r2;
	mul.wide.u32 	%rd61, %r34, 4;
	add.s64 	%rd62, %rd2, %rd61;
	ld.global.f32 	%f49, [%rd62];
	mad.lo.s32 	%r35, %r39, %r16, %r1;
	mul.wide.s32 	%rd63, %r35, 4;
	add.s64 	%rd64, %rd1, %rd63;
	ld.global.f32 	%f50, [%rd64];
	fma.rn.f32 	%f51, %f49, %f50, %f53;
	st.global.f32 	[%rd3], %f51;
$L__BB1_12:
	ret;

}
	// .globl	_Z6randomPfi
.visible .entry _Z6randomPfi(
	.param .u64 .ptr .align 1 _Z6randomPfi_param_0,
	.param .u32 _Z6randomPfi_param_1
)
{
	.local .align 8 .b8 	__local_depot2[48];
	.reg .b64 	%SP;
	.reg .b64 	%SPL;
	.reg .pred 	%p<63>;
	.reg .b32 	%r<1194>;
	.reg .b32 	%f<3>;
	.reg .b64 	%rd<27>;

	mov.u64 	%SPL, __local_depot2;
	ld.param.u64 	%rd10, [_Z6randomPfi_param_0];
	ld.param.u32 	%r538, [_Z6randomPfi_param_1];
	add.u64 	%rd1, %SPL, 0;
	mov.u32 	%r541, %ctaid.x;
	mov.u32 	%r542, %ntid.x;
	mov.u32 	%r543, %tid.x;
	mad.lo.s32 	%r1, %r541, %r542, %r543;
	mov.b32 	%r930, 1166093400;
	mov.b32 	%r544, 404503387;
	st.local.v2.u32 	[%rd1], {%r544, %r930};
	mov.b32 	%r545, -123459836;
	mov.b32 	%r546, 733940390;
	st.local.v2.u32 	[%rd1+8], {%r546, %r545};
	mov.b32 	%r926, 1048419932;
	mov.b32 	%r547, -589760388;
	st.local.v2.u32 	[%rd1+16], {%r547, %r926};
	setp.eq.s32 	%p1, %r1, 0;
	@%p1 bra 	$L__BB2_115;
	cvt.s64.s32 	%rd26, %r1;
	mov.b32 	%r913, 0;
	mov.b32 	%r930, 1166093400;
	mov.b32 	%r926, 1048419932;
$L__BB2_2:
	mov.u64 	%rd3, %rd26;
	and.b64  	%rd4, %rd3, 3;
	setp.eq.s64 	%p2, %rd4, 0;
	@%p2 bra 	$L__BB2_114;
	mul.wide.u32 	%rd12, %r913, 3200;
	mov.u64 	%rd13, precalc_xorwow_matrix;
	add.s64 	%rd5, %rd13, %rd12;
	mov.b32 	%r926, 0;
	mov.u32 	%r927, %r926;
	mov.u32 	%r928, %r926;
	mov.u32 	%r929, %r926;
	mov.u32 	%r930, %r926;
	mov.u32 	%r919, %r926;
$L__BB2_4:
	mul.wide.u32 	%rd14, %r919, 4;
	add.s64 	%rd15, %rd1, %rd14;
	ld.local.u32 	%r11, [%rd15+4];
	shl.b32 	%r12, %r919, 5;
	mov.b32 	%r925, 0;
$L__BB2_5:
	.pragma "nounroll";
	shr.u32 	%r553, %r11, %r925;
	and.b32  	%r554, %r553, 1;
	setp.eq.b32 	%p3, %r554, 1;
	not.pred 	%p4, %p3;
	add.s32 	%r555, %r12, %r925;
	mul.lo.s32 	%r556, %r555, 5;
	mul.wide.u32 	%rd16, %r556, 4;
	add.s64 	%rd6, %rd5, %rd16;
	@%p4 bra 	$L__BB2_7;
	ld.global.u32 	%r557, [%rd6];
	xor.b32  	%r930, %r930, %r557;
	ld.global.u32 	%r558, [%rd6+4];
	xor.b32  	%r929, %r929, %r558;
	ld.global.u32 	%r559, [%rd6+8];
	xor.b32  	%r928, %r928, %r559;
	ld.global.u32 	%r560, [%rd6+12];
	xor.b32  	%r927, %r927, %r560;
	ld.global.u32 	%r561, [%rd6+16];
	xor.b32  	%r926, %r926, %r561;
$L__BB2_7:
	and.b32  	%r563, %r553, 2;
	setp.eq.s32 	%p5, %r563, 0;
	@%p5 bra 	$L__BB2_9;
	ld.global.u32 	%r564, [%rd6+20];
	xor.b32  	%r930, %r930, %r564;
	ld.global.u32 	%r565, [%rd6+24];
	xor.b32  	%r929, %r929, %r565;
	ld.global.u32 	%r566, [%rd6+28];
	xor.b32  	%r928, %r928, %r566;
	ld.global.u32 	%r567, [%rd6+32];
	xor.b32  	%r927, %r927, %r567;
	ld.global.u32 	%r568, [%rd6+36];
	xor.b32  	%r926, %r926, %r568;
$L__BB2_9:
	and.b32  	%r570, %r553, 4;
	setp.eq.s32 	%p6, %r570, 0;
	@%p6 bra 	$L__BB2_11;
	ld.global.u32 	%r571, [%rd6+40];
	xor.b32  	%r930, %r930, %r571;
	ld.global.u32 	%r572, [%rd6+44];
	xor.b32  	%r929, %r929, %r572;
	ld.global.u32 	%r573, [%rd6+48];
	xor.b32  	%r928, %r928, %r573;
	ld.global.u32 	%r574, [%rd6+52];
	xor.b32  	%r927, %r927, %r574;
	ld.global.u32 	%r575, [%rd6+56];
	xor.b32  	%r926, %r926, %r575;
$L__BB2_11:
	and.b32  	%r577, %r553, 8;
	setp.eq.s32 	%p7, %r577, 0;
	@%p7 bra 	$L__BB2_13;
	ld.global.u32 	%r578, [%rd6+60];
	xor.b32  	%r930, %r930, %r578;
	ld.global.u32 	%r579, [%rd6+64];
	xor.b32  	%r929, %r929, %r579;
	ld.global.u32 	%r580, [%rd6+68];
	xor.b32  	%r928, %r928, %r580;
	ld.global.u32 	%r581, [%rd6+72];
	xor.b32  	%r927, %r927, %r581;
	ld.global.u32 	%r582, [%rd6+76];
	xor.b32  	%r926, %r926, %r582;
$L__BB2_13:
	and.b32  	%r584, %r553, 16;
	setp.eq.s32 	%p8, %r584, 0;
	@%p8 bra 	$L__BB2_15;
	ld.global.u32 	%r585, [%rd6+80];
	xor.b32  	%r930, %r930, %r585;
	ld.global.u32 	%r586, [%rd6+84];
	xor.b32  	%r929, %r929, %r586;
	ld.global.u32 	%r587, [%rd6+88];
	xor.b32  	%r928, %r928, %r587;
	ld.global.u32 	%r588, [%rd6+92];
	xor.b32  	%r927, %r927, %r588;
	ld.global.u32 	%r589, [%rd6+96];
	xor.b32  	%r926, %r926, %r589;
$L__BB2_15:
	and.b32  	%r591, %r553, 32;
	setp.eq.s32 	%p9, %r591, 0;
	@%p9 bra 	$L__BB2_17;
	ld.global.u32 	%r592, [%rd6+100];
	xor.b32  	%r930, %r930, %r592;
	ld.global.u32 	%r593, [%rd6+104];
	xor.b32  	%r929, %r929, %r593;
	ld.global.u32 	%r594, [%rd6+108];
	xor.b32  	%r928, %r928, %r594;
	ld.global.u32 	%r595, [%rd6+112];
	xor.b32  	%r927, %r927, %r595;
	ld.global.u32 	%r596, [%rd6+116];
	xor.b32  	%r926, %r926, %r596;
$L__BB2_17:
	and.b32  	%r598, %r553, 64;
	setp.eq.s32 	%p10, %r598, 0;
	@%p10 bra 	$L__BB2_19;
	ld.global.u32 	%r599, [%rd6+120];
	xor.b32  	%r930, %r930, %r599;
	ld.global.u32 	%r600, [%rd6+124];
	xor.b32  	%r929, %r929, %r600;
	ld.global.u32 	%r601, [%rd6+128];
	xor.b32  	%r928, %r928, %r601;
	ld.global.u32 	%r602, [%rd6+132];
	xor.b32  	%r927, %r927, %r602;
	ld.global.u32 	%r603, [%rd6+136];
	xor.b32  	%r926, %r926, %r603;
$L__BB2_19:
	and.b32  	%r605, %r553, 128;
	setp.eq.s32 	%p11, %r605, 0;
	@%p11 bra 	$L__BB2_21;
	ld.global.u32 	%r606, [%rd6+140];
	xor.b32  	%r930, %r930, %r606;
	ld.global.u32 	%r607, [%rd6+144];
	xor.b32  	%r929, %r929, %r607;
	ld.global.u32 	%r608, [%rd6+148];
	xor.b32  	%r928, %r928, %r608;
	ld.global.u32 	%r609, [%rd6+152];
	xor.b32  	%r927, %r927, %r609;
	ld.global.u32 	%r610, [%rd6+156];
	xor.b32  	%r926, %r926, %r610;
$L__BB2_21:
	and.b32  	%r612, %r553, 256;
	setp.eq.s32 	%p12, %r612, 0;
	@%p12 bra 	$L__BB2_23;
	ld.global.u32 	%r613, [%rd6+160];
	xor.b32  	%r930, %r930, %r613;
	ld.global.u32 	%r614, [%rd6+164];
	xor.b32  	%r929, %r929, %r614;
	ld.global.u32 	%r615, [%rd6+168];
	xor.b32  	%r928, %r928, %r615;
	ld.global.u32 	%r616, [%rd6+172];
	xor.b32  	%r927, %r927, %r616;
	ld.global.u32 	%r617, [%rd6+176];
	xor.b32  	%r926, %r926, %r617;
$L__BB2_23:
	and.b32  	%r619, %r553, 512;
	setp.eq.s32 	%p13, %r619, 0;
	@%p13 bra 	$L__BB2_25;
	ld.global.u32 	%r620, [%rd6+180];
	xor.b32  	%r930, %r930, %r620;
	ld.global.u32 	%r621, [%rd6+184];
	xor.b32  	%r929, %r929, %r621;
	ld.global.u32 	%r622, [%rd6+188];
	xor.b32  	%r928, %r928, %r622;
	ld.global.u32 	%r623, [%rd6+192];
	xor.b32  	%r927, %r927, %r623;
	ld.global.u32 	%r624, [%rd6+196];
	xor.b32  	%r926, %r926, %r624;
$L__BB2_25:
	and.b32  	%r626, %r553, 1024;
	setp.eq.s32 	%p14, %r626, 0;
	@%p14 bra 	$L__BB2_27;
	ld.global.u32 	%r627, [%rd6+200];
	xor.b32  	%r930, %r930, %r627;
	ld.global.u32 	%r628, [%rd6+204];
	xor.b32  	%r929, %r929, %r628;
	ld.global.u32 	%r629, [%rd6+208];
	xor.b32  	%r928, %r928, %r629;
	ld.global.u32 	%r630, [%rd6+212];
	xor.b32  	%r927, %r927, %r630;
	ld.global.u32 	%r631, [%rd6+216];
	xor.b32  	%r926, %r926, %r631;
$L__BB2_27:
	and.b32  	%r633, %r553, 2048;
	setp.eq.s32 	%p15, %r633, 0;
	@%p15 bra 	$L__BB2_29;
	ld.global.u32 	%r634, [%rd6+220];
	xor.b32  	%r930, %r930, %r634;
	ld.global.u32 	%r635, [%rd6+224];
	xor.b32  	%r929, %r929, %r635;
	ld.global.u32 	%r636, [%rd6+228];
	xor.b32  	%r928, %r928, %r636;
	ld.global.u32 	%r637, [%rd6+232];
	xor.b32  	%r927, %r927, %r637;
	ld.global.u32 	%r638, [%rd6+236];
	xor.b32  	%r926, %r926, %r638;
$L__BB2_29:
	and.b32  	%r640, %r553, 4096;
	setp.eq.s32 	%p16, %r640, 0;
	@%p16 bra 	$L__BB2_31;
	ld.global.u32 	%r641, [%rd6+240];
	xor.b32  	%r930, %r930, %r641;
	ld.global.u32 	%r642, [%rd6+244];
	xor.b32  	%r929, %r929, %r642;
	ld.global.u32 	%r643, [%rd6+248];
	xor.b32  	%r928, %r928, %r643;
	ld.global.u32 	%r644, [%rd6+252];
	xor.b32  	%r927, %r927, %r644;
	ld.global.u32 	%r645, [%rd6+256];
	xor.b32  	%r926, %r926, %r645;
$L__BB2_31:
	and.b32  	%r647, %r553, 8192;
	setp.eq.s32 	%p17, %r647, 0;
	@%p17 bra 	$L__BB2_33;
	ld.global.u32 	%r648, [%rd6+260];
	xor.b32  	%r930, %r930, %r648;
	ld.global.u32 	%r649, [%rd6+264];
	xor.b32  	%r929, %r929, %r649;
	ld.global.u32 	%r650, [%rd6+268];
	xor.b32  	%r928, %r928, %r650;
	ld.global.u32 	%r651, [%rd6+272];
	xor.b32  	%r927, %r927, %r651;
	ld.global.u32 	%r652, [%rd6+276];
	xor.b32  	%r926, %r926, %r652;
$L__BB2_33:
	and.b32  	%r654, %r553, 16384;
	setp.eq.s32 	%p18, %r654, 0;
	@%p18 bra 	$L__BB2_35;
	ld.global.u32 	%r655, [%rd6+280];
	xor.b32  	%r930, %r930, %r655;
	ld.global.u32 	%r656, [%rd6+284];
	xor.b32  	%r929, %r929, %r656;
	ld.global.u32 	%r657, [%rd6+288];
	xor.b32  	%r928, %r928, %r657;
	ld.global.u32 	%r658, [%rd6+292];
	xor.b32  	%r927, %r927, %r658;
	ld.global.u32 	%r659, [%rd6+296];
	xor.b32  	%r926, %r926, %r659;
$L__BB2_35:
	and.b32  	%r661, %r553, 32768;
	setp.eq.s32 	%p19, %r661, 0;
	@%p19 bra 	$L__BB2_37;
	ld.global.u32 	%r662, [%rd6+300];
	xor.b32  	%r930, %r930, %r662;
	ld.global.u32 	%r663, [%rd6+304];
	xor.b32  	%r929, %r929, %r663;
	ld.global.u32 	%r664, [%rd6+308];
	xor.b32  	%r928, %r928, %r664;
	ld.global.u32 	%r665, [%rd6+312];
	xor.b32  	%r927, %r927, %r665;
	ld.global.u32 	%r666, [%rd6+316];
	xor.b32  	%r926, %r926, %r666;
$L__BB2_37:
	add.s32 	%r925, %r925, 16;
	setp.ne.s32 	%p20, %r925, 32;
	@%p20 bra 	$L__BB2_5;
	mad.lo.s32 	%r667, %r919, -31, %r12;
	add.s32 	%r919, %r667, 1;
	setp.ne.s32 	%p21, %r919, 5;
	@%p21 bra 	$L__BB2_4;
	st.local.u32 	[%rd1+4], %r930;
	st.local.v2.u32 	[%rd1+8], {%r929, %r928};
	st.local.v2.u32 	[%rd1+16], {%r927, %r926};
	setp.eq.s64 	%p22, %rd4, 1;
	@%p22 bra 	$L__BB2_114;
	mov.b32 	%r926, 0;
	mov.u32 	%r1019, %r926;
	mov.u32 	%r1020, %r926;
	mov.u32 	%r1021, %r926;
	mov.u32 	%r930, %r926;
	mov.u32 	%r1011, %r926;
$L__BB2_41:
	mul.wide.u32 	%rd17, %r1011, 4;
	add.s64 	%rd18, %rd1, %rd17;
	ld.local.u32 	%r187, [%rd18+4];
	shl.b32 	%r188, %r1011, 5;
	mov.b32 	%r1017, 0;
$L__BB2_42:
	.pragma "nounroll";
	shr.u32 	%r670, %r187, %r1017;
	and.b32  	%r671, %r670, 1;
	setp.eq.b32 	%p23, %r671, 1;
	not.pred 	%p24, %p23;
	add.s32 	%r672, %r188, %r1017;
	mul.lo.s32 	%r673, %r672, 5;
	mul.wide.u32 	%rd19, %r673, 4;
	add.s64 	%rd7, %rd5, %rd19;
	@%p24 bra 	$L__BB2_44;
	ld.global.u32 	%r674, [%rd7];
	xor.b32  	%r930, %r930, %r674;
	ld.global.u32 	%r675, [%rd7+4];
	xor.b32  	%r1021, %r1021, %r675;
	ld.global.u32 	%r676, [%rd7+8];
	xor.b32  	%r1020, %r1020, %r676;
	ld.global.u32 	%r677, [%rd7+12];
	xor.b32  	%r1019, %r1019, %r677;
	ld.global.u32 	%r678, [%rd7+16];
	xor.b32  	%r926, %r926, %r678;
$L__BB2_44:
	and.b32  	%r680, %r670, 2;
	setp.eq.s32 	%p25, %r680, 0;
	@%p25 bra 	$L__BB2_46;
	ld.global.u32 	%r681, [%rd7+20];
	xor.b32  	%r930, %r930, %r681;
	ld.global.u32 	%r682, [%rd7+24];
	xor.b32  	%r1021, %r1021, %r682;
	ld.global.u32 	%r683, [%rd7+28];
	xor.b32  	%r1020, %r1020, %r683;
	ld.global.u32 	%r684, [%rd7+32];
	xor.b32  	%r1019, %r1019, %r684;
	ld.global.u32 	%r685, [%rd7+36];
	xor.b32  	%r926, %r926, %r685;
$L__BB2_46:
	and.b32  	%r687, %r670, 4;
	setp.eq.s32 	%p26, %r687, 0;
	@%p26 bra 	$L__BB2_48;
	ld.global.u32 	%r688, [%rd7+40];
	xor.b32  	%r930, %r930, %r688;
	ld.global.u32 	%r689, [%rd7+44];
	xor.b32  	%r1021, %r1021, %r689;
	ld.global.u32 	%r690, [%rd7+48];
	xor.b32  	%r1020, %r1020, %r690;
	ld.global.u32 	%r691, [%rd7+52];
	xor.b32  	%r1019, %r1019, %r691;
	ld.global.u32 	%r692, [%rd7+56];
	xor.b32  	%r926, %r926, %r692;
$L__BB2_48:
	and.b32  	%r694, %r670, 8;
	setp.eq.s32 	%p27, %r694, 0;
	@%p27 bra 	$L__BB2_50;
	ld.global.u32 	%r695, [%rd7+60];
	xor.b32  	%r930, %r930, %r695;
	ld.global.u32 	%r696, [%rd7+64];
	xor.b32  	%r1021, %r1021, %r696;
	ld.global.u32 	%r697, [%rd7+68];
	xor.b32  	%r1020, %r1020, %r697;
	ld.global.u32 	%r698, [%rd7+72];
	xor.b32  	%r1019, %r1019, %r698;
	ld.global.u32 	%r699, [%rd7+76];
	xor.b32  	%r926, %r926, %r699;
$L__BB2_50:
	and.b32  	%r701, %r670, 16;
	setp.eq.s32 	%p28, %r701, 0;
	@%p28 bra 	$L__BB2_52;
	ld.global.u32 	%r702, [%rd7+80];
	xor.b32  	%r930, %r930, %r702;
	ld.global.u32 	%r703, [%rd7+84];
	xor.b32  	%r1021, %r1021, %r703;
	ld.global.u32 	%r704, [%rd7+88];
	xor.b32  	%r1020, %r1020, %r704;
	ld.global.u32 	%r705, [%rd7+92];
	xor.b32  	%r1019, %r1019, %r705;
	ld.global.u32 	%r706, [%rd7+96];
	xor.b32  	%r926, %r926, %r706;
$L__BB2_52:
	and.b32  	%r708, %r670, 32;
	setp.eq.s32 	%p29, %r708, 0;
	@%p29 bra 	$L__BB2_54;
	ld.global.u32 	%r709, [%rd7+100];
	xor.b32  	%r930, %r930, %r709;
	ld.global.u32 	%r710, [%rd7+104];
	xor.b32  	%r1021, %r1021, %r710;
	ld.global.u32 	%r711, [%rd7+108];
	xor.b32  	%r1020, %r1020, %r711;
	ld.global.u32 	%r712, [%rd7+112];
	xor.b32  	%r1019, %r1019, %r712;
	ld.global.u32 	%r713, [%rd7+116];
	xor.b32  	%r926, %r926, %r713;
$L__BB2_54:
	and.b32  	%r715, %r670, 64;
	setp.eq.s32 	%p30, %r715, 0;
	@%p30 bra 	$L__BB2_56;
	ld.global.u32 	%r716, [%rd7+120];
	xor.b32  	%r930, %r930, %r716;
	ld.global.u32 	%r717, [%rd7+124];
	xor.b32  	%r1021, %r1021, %r717;
	ld.global.u32 	%r718, [%rd7+128];
	xor.b32  	%r1020, %r1020, %r718;
	ld.global.u32 	%r719, [%rd7+132];
	xor.b32  	%r1019, %r1019, %r719;
	ld.global.u32 	%r720, [%rd7+136];
	xor.b32  	%r926, %r926, %r720;
$L__BB2_56:
	and.b32  	%r722, %r670, 128;
	setp.eq.s32 	%p31, %r722, 0;
	@%p31 bra 	$L__BB2_58;
	ld.global.u32 	%r723, [%rd7+140];
	xor.b32  	%r930, %r930, %r723;
	ld.global.u32 	%r724, [%rd7+144];
	xor.b32  	%r1021, %r1021, %r724;
	ld.global.u32 	%r725, [%rd7+148];
	xor.b32  	%r1020, %r1020, %r725;
	ld.global.u32 	%r726, [%rd7+152];
	xor.b32  	%r1019, %r1019, %r726;
	ld.global.u32 	%r727, [%rd7+156];
	xor.b32  	%r926, %r926, %r727;
$L__BB2_58:
	and.b32  	%r729, %r670, 256;
	setp.eq.s32 	%p32, %r729, 0;
	@%p32 bra 	$L__BB2_60;
	ld.global.u32 	%r730, [%rd7+160];
	xor.b32  	%r930, %r930, %r730;
	ld.global.u32 	%r731, [%rd7+164];
	xor.b32  	%r1021, %r1021, %r731;
	ld.global.u32 	%r732, [%rd7+168];
	xor.b32  	%r1020, %r1020, %r732;
	ld.global.u32 	%r733, [%rd7+172];
	xor.b32  	%r1019, %r1019, %r733;
	ld.global.u32 	%r734, [%rd7+176];
	xor.b32  	%r926, %r926, %r734;
$L__BB2_60:
	and.b32  	%r736, %r670, 512;
	setp.eq.s32 	%p33, %r736, 0;
	@%p33 bra 	$L__BB2_62;
	ld.global.u32 	%r737, [%rd7+180];
	xor.b32  	%r930, %r930, %r737;
	ld.global.u32 	%r738, [%rd7+184];
	xor.b32  	%r1021, %r1021, %r738;
	ld.global.u32 	%r739, [%rd7+188];
	xor.b32  	%r1020, %r1020, %r739;
	ld.global.u32 	%r740, [%rd7+192];
	xor.b32  	%r1019, %r1019, %r740;
	ld.global.u32 	%r741, [%rd7+196];
	xor.b32  	%r926, %r926, %r741;
$L__BB2_62:
	and.b32  	%r743, %r670, 1024;
	setp.eq.s32 	%p34, %r743, 0;
	@%p34 bra 	$L__BB2_64;
	ld.global.u32 	%r744, [%rd7+200];
	xor.b32  	%r930, %r930, %r744;
	ld.global.u32 	%r745, [%rd7+204];
	xor.b32  	%r1021, %r1021, %r745;
	ld.global.u32 	%r746, [%rd7+208];
	xor.b32  	%r1020, %r1020, %r746;
	ld.global.u32 	%r747, [%rd7+212];
	xor.b32  	%r1019, %r1019, %r747;
	ld.global.u32 	%r748, [%rd7+216];
	xor.b32  	%r926, %r926, %r748;
$L__BB2_64:
	and.b32  	%r750, %r670, 2048;
	setp.eq.s32 	%p35, %r750, 0;
	@%p35 bra 	$L__BB2_66;
	ld.global.u32 	%r751, [%rd7+220];
	xor.b32  	%r930, %r930, %r751;
	ld.global.u32 	%r752, [%rd7+224];
	xor.b32  	%r1021, %r1021, %r752;
	ld.global.u32 	%r753, [%rd7+228];
	xor.b32  	%r1020, %r1020, %r753;
	ld.global.u32 	%r754, [%rd7+232];
	xor.b32  	%r1019, %r1019, %r754;
	ld.global.u32 	%r755, [%rd7+236];
	xor.b32  	%r926, %r926, %r755;
$L__BB2_66:
	and.b32  	%r757, %r670, 4096;
	setp.eq.s32 	%p36, %r757, 0;
	@%p36 bra 	$L__BB2_68;
	ld.global.u32 	%r758, [%rd7+240];
	xor.b32  	%r930, %r930, %r758;
	ld.global.u32 	%r759, [%rd7+244];
	xor.b32  	%r1021, %r1021, %r759;
	ld.global.u32 	%r760, [%rd7+248];
	xor.b32  	%r1020, %r1020, %r760;
	ld.global.u32 	%r761, [%rd7+252];
	xor.b32  	%r1019, %r1019, %r761;
	ld.global.u32 	%r762, [%rd7+256];
	xor.b32  	%r926, %r926, %r762;
$L__BB2_68:
	and.b32  	%r764, %r670, 8192;
	setp.eq.s32 	%p37, %r764, 0;
	@%p37 bra 	$L__BB2_70;
	ld.global.u32 	%r765, [%rd7+260];
	xor.b32  	%r930, %r930, %r765;
	ld.global.u32 	%r766, [%rd7+264];
	xor.b32  	%r1021, %r1021, %r766;
	ld.global.u32 	%r767, [%rd7+268];
	xor.b32  	%r1020, %r1020, %r767;
	ld.global.u32 	%r768, [%rd7+272];
	xor.b32  	%r1019, %r1019, %r768;
	ld.global.u32 	%r769, [%rd7+276];
	xor.b32  	%r926, %r926, %r769;
$L__BB2_70:
	and.b32  	%r771, %r670, 16384;
	setp.eq.s32 	%p38, %r771, 0;
	@%p38 bra 	$L__BB2_72;
	ld.global.u32 	%r772, [%rd7+280];
	xor.b32  	%r930, %r930, %r772;
	ld.global.u32 	%r773, [%rd7+284];
	xor.b32  	%r1021, %r1021, %r773;
	ld.global.u32 	%r774, [%rd7+288];
	xor.b32  	%r1020, %r1020, %r774;
	ld.global.u32 	%r775, [%rd7+292];
	xor.b32  	%r1019, %r1019, %r775;
	ld.global.u32 	%r776, [%rd7+296];
	xor.b32  	%r926, %r926, %r776;
$L__BB2_72:
	and.b32  	%r778, %r670, 32768;
	setp.eq.s32 	%p39, %r778, 0;
	@%p39 bra 	$L__BB2_74;
	ld.global.u32 	%r779, [%rd7+300];
	xor.b32  	%r930, %r930, %r779;
	ld.global.u32 	%r780, [%rd7+304];
	xor.b32  	%r1021, %r1021, %r780;
	ld.global.u32 	%r781, [%rd7+308];
	xor.b32  	%r1020, %r1020, %r781;
	ld.global.u32 	%r782, [%rd7+312];
	xor.b32  	%r1019, %r1019, %r782;
	ld.global.u32 	%r783, [%rd7+316];
	xor.b32  	%r926, %r926, %r783;
$L__BB2_74:
	add.s32 	%r1017, %r1017, 16;
	setp.ne.s32 	%p40, %r1017, 32;
	@%p40 bra 	$L__BB2_42;
	mad.lo.s32 	%r784, %r1011, -31, %r188;
	add.s32 	%r1011, %r784, 1;
	setp.ne.s32 	%p41, %r1011, 5;
	@%p41 bra 	$L__BB2_41;
	st.local.u32 	[%rd1+4], %r930;
	st.local.v2.u32 	[%rd1+8], {%r1021, %r1020};
	st.local.v2.u32 	[%rd1+16], {%r1019, %r926};
	setp.ne.s64 	%p42, %rd4, 3;
	@%p42 bra 	$L__BB2_114;
	mov.b32 	%r926, 0;
	mov.u32 	%r1111, %r926;
	mov.u32 	%r1112, %r926;
	mov.u32 	%r1113, %r926;
	mov.u32 	%r930, %r926;
	mov.u32 	%r1103, %r926;
$L__BB2_78:
	mul.wide.u32 	%rd20, %r1103, 4;
	add.s64 	%rd21, %rd1, %rd20;
	ld.local.u32 	%r363, [%rd21+4];
	shl.b32 	%r364, %r1103, 5;
	mov.b32 	%r1109, 0;
$L__BB2_79:
	.pragma "nounroll";
	shr.u32 	%r787, %r363, %r1109;
	and.b32  	%r788, %r787, 1;
	setp.eq.b32 	%p43, %r788, 1;
	not.pred 	%p44, %p43;
	add.s32 	%r789, %r364, %r1109;
	mul.lo.s32 	%r790, %r789, 5;
	mul.wide.u32 	%rd22, %r790, 4;
	add.s64 	%rd8, %rd5, %rd22;
	@%p44 bra 	$L__BB2_81;
	ld.global.u32 	%r791, [%rd8];
	xor.b32  	%r930, %r930, %r791;
	ld.global.u32 	%r792, [%rd8+4];
	xor.b32  	%r1113, %r1113, %r792;
	ld.global.u32 	%r793, [%rd8+8];
	xor.b32  	%r1112, %r1112, %r793;
	ld.global.u32 	%r794, [%rd8+12];
	xor.b32  	%r1111, %r1111, %r794;
	ld.global.u32 	%r795, [%rd8+16];
	xor.b32  	%r926, %r926, %r795;
$L__BB2_81:
	and.b32  	%r797, %r787, 2;
	setp.eq.s32 	%p45, %r797, 0;
	@%p45 bra 	$L__BB2_83;
	ld.global.u32 	%r798, [%rd8+20];
	xor.b32  	%r930, %r930, %r798;
	ld.global.u32 	%r799, [%rd8+24];
	xor.b32  	%r1113, %r1113, %r799;
	ld.global.u32 	%r800, [%rd8+28];
	xor.b32  	%r1112, %r1112, %r800;
	ld.global.u32 	%r801, [%rd8+32];
	xor.b32  	%r1111, %r1111, %r801;
	ld.global.u32 	%r802, [%rd8+36];
	xor.b32  	%r926, %r926, %r802;
$L__BB2_83:
	and.b32  	%r804, %r787, 4;
	setp.eq.s32 	%p46, %r804, 0;
	@%p46 bra 	$L__BB2_85;
	ld.global.u32 	%r805, [%rd8+40];
	xor.b32  	%r930, %r930, %r805;
	ld.global.u32 	%r806, [%rd8+44];
	xor.b32  	%r1113, %r1113, %r806;
	ld.global.u32 	%r807, [%rd8+48];
	xor.b32  	%r1112, %r1112, %r807;
	ld.global.u32 	%r808, [%rd8+52];
	xor.b32  	%r1111, %r1111, %r808;
	ld.global.u32 	%r809, [%rd8+56];
	xor.b32  	%r926, %r926, %r809;
$L__BB2_85:
	and.b32  	%r811, %r787, 8;
	setp.eq.s32 	%p47, %r811, 0;
	@%p47 bra 	$L__BB2_87;
	ld.global.u32 	%r812, [%rd8+60];
	xor.b32  	%r930, %r930, %r812;
	ld.global.u32 	%r813, [%rd8+64];
	xor.b32  	%r1113, %r1113, %r813;
	ld.global.u32 	%r814, [%rd8+68];
	xor.b32  	%r1112, %r1112, %r814;
	ld.global.u32 	%r815, [%rd8+72];
	xor.b32  	%r1111, %r1111, %r815;
	ld.global.u32 	%r816, [%rd8+76];
	xor.b32  	%r926, %r926, %r816;
$L__BB2_87:
	and.b32  	%r818, %r787, 16;
	setp.eq.s32 	%p48, %r818, 0;
	@%p48 bra 	$L__BB2_89;
	ld.global.u32 	%r819, [%rd8+80];
	xor.b32  	%r930, %r930, %r819;
	ld.global.u32 	%r820, [%rd8+84];
	xor.b32  	%r1113, %r1113, %r820;
	ld.global.u32 	%r821, [%rd8+88];
	xor.b32  	%r1112, %r1112, %r821;
	ld.global.u32 	%r822, [%rd8+92];
	xor.b32  	%r1111, %r1111, %r822;
	ld.global.u32 	%r823, [%rd8+96];
	xor.b32  	%r926, %r926, %r823;
$L__BB2_89:
	and.b32  	%r825, %r787, 32;
	setp.eq.s32 	%p49, %r825, 0;
	@%p49 bra 	$L__BB2_91;
	ld.global.u32 	%r826, [%rd8+100];
	xor.b32  	%r930, %r930, %r826;
	ld.global.u32 	%r827, [%rd8+104];
	xor.b32  	%r1113, %r1113, %r827;
	ld.global.u32 	%r828, [%rd8+108];
	xor.b32  	%r1112, %r1112, %r828;
	ld.global.u32 	%r829, [%rd8+112];
	xor.b32  	%r1111, %r1111, %r829;
	ld.global.u32 	%r830, [%rd8+116];
	xor.b32  	%r926, %r926, %r830;
$L__BB2_91:
	and.b32  	%r832, %r787, 64;
	setp.eq.s32 	%p50, %r832, 0;
	@%p50 bra 	$L__BB2_93;
	ld.global.u32 	%r833, [%rd8+120];
	xor.b32  	%r930, %r930, %r833;
	ld.global.u32 	%r834, [%rd8+124];
	xor.b32  	%r1113, %r1113, %r834;
	ld.global.u32 	%r835, [%rd8+128];
	xor.b32  	%r1112, %r1112, %r835;
	ld.global.u32 	%r836, [%rd8+132];
	xor.b32  	%r1111, %r1111, %r836;
	ld.global.u32 	%r837, [%rd8+136];
	xor.b32  	%r926, %r926, %r837;
$L__BB2_93:
	and.b32  	%r839, %r787, 128;
	setp.eq.s32 	%p51, %r839, 0;
	@%p51 bra 	$L__BB2_95;
	ld.global.u32 	%r840, [%rd8+140];
	xor.b32  	%r930, %r930, %r840;
	ld.global.u32 	%r841, [%rd8+144];
	xor.b32  	%r1113, %r1113, %r841;
	ld.global.u32 	%r842, [%rd8+148];
	xor.b32  	%r1112, %r1112, %r842;
	ld.global.u32 	%r843, [%rd8+152];
	xor.b32  	%r1111, %r1111, %r843;
	ld.global.u32 	%r844, [%rd8+156];
	xor.b32  	%r926, %r926, %r844;
$L__BB2_95:
	and.b32  	%r846, %r787, 256;
	setp.eq.s32 	%p52, %r846, 0;
	@%p52 bra 	$L__BB2_97;
	ld.global.u32 	%r847, [%rd8+160];
	xor.b32  	%r930, %r930, %r847;
	ld.global.u32 	%r848, [%rd8+164];
	xor.b32  	%r1113, %r1113, %r848;
	ld.global.u32 	%r849, [%rd8+168];
	xor.b32  	%r1112, %r1112, %r849;
	ld.global.u32 	%r850, [%rd8+172];
	xor.b32  	%r1111, %r1111, %r850;
	ld.global.u32 	%r851, [%rd8+176];
	xor.b32  	%r926, %r926, %r851;
$L__BB2_97:
	and.b32  	%r853, %r787, 512;
	setp.eq.s32 	%p53, %r853, 0;
	@%p53 bra 	$L__BB2_99;
	ld.global.u32 	%r854, [%rd8+180];
	xor.b32  	%r930, %r930, %r854;
	ld.global.u32 	%r855, [%rd8+184];
	xor.b32  	%r1113, %r1113, %r855;
	ld.global.u32 	%r856, [%rd8+188];
	xor.b32  	%r1112, %r1112, %r856;
	ld.global.u32 	%r857, [%rd8+192];
	xor.b32  	%r1111, %r1111, %r857;
	ld.global.u32 	%r858, [%rd8+196];
	xor.b32  	%r926, %r926, %r858;
$L__BB2_99:
	and.b32  	%r860, %r787, 1024;
	setp.eq.s32 	%p54, %r860, 0;
	@%p54 bra 	$L__BB2_101;
	ld.global.u32 	%r861, [%rd8+200];
	xor.b32  	%r930, %r930, %r861;
	ld.global.u32 	%r862, [%rd8+204];
	xor.b32  	%r1113, %r1113, %r862;
	ld.global.u32 	%r863, [%rd8+208];
	xor.b32  	%r1112, %r1112, %r863;
	ld.global.u32 	%r864, [%rd8+212];
	xor.b32  	%r1111, %r1111, %r864;
	ld.global.u32 	%r865, [%rd8+216];
	xor.b32  	%r926, %r926, %r865;
$L__BB2_101:
	and.b32  	%r867, %r787, 2048;
	setp.eq.s32 	%p55, %r867, 0;
	@%p55 bra 	$L__BB2_103;
	ld.global.u32 	%r868, [%rd8+220];
	xor.b32  	%r930, %r930, %r868;
	ld.global.u32 	%r869, [%rd8+224];
	xor.b32  	%r1113, %r1113, %r869;
	ld.global.u32 	%r870, [%rd8+228];
	xor.b32  	%r1112, %r1112, %r870;
	ld.global.u32 	%r871, [%rd8+232];
	xor.b32  	%r1111, %r1111, %r871;
	ld.global.u32 	%r872, [%rd8+236];
	xor.b32  	%r926, %r926, %r872;
$L__BB2_103:
	and.b32  	%r874, %r787, 4096;
	setp.eq.s32 	%p56, %r874, 0;
	@%p56 bra 	$L__BB2_105;
	ld.global.u32 	%r875, [%rd8+240];
	xor.b32  	%r930, %r930, %r875;
	ld.global.u32 	%r876, [%rd8+244];
	xor.b32  	%r1113, %r1113, %r876;
	ld.global.u32 	%r877, [%rd8+248];
	xor.b32  	%r1112, %r1112, %r877;
	ld.global.u32 	%r878, [%rd8+252];
	xor.b32  	%r1111, %r1111, %r878;
	ld.global.u32 	%r879, [%rd8+256];
	xor.b32  	%r926, %r926, %r879;
$L__BB2_105:
	and.b32  	%r881, %r787, 8192;
	setp.eq.s32 	%p57, %r881, 0;
	@%p57 bra 	$L__BB2_107;
	ld.global.u32 	%r882, [%rd8+260];
	xor.b32  	%r930, %r930, %r882;
	ld.global.u32 	%r883, [%rd8+264];
	xor.b32  	%r1113, %r1113, %r883;
	ld.global.u32 	%r884, [%rd8+268];
	xor.b32  	%r1112, %r1112, %r884;
	ld.global.u32 	%r885, [%rd8+272];
	xor.b32  	%r1111, %r1111, %r885;
	ld.global.u32 	%r886, [%rd8+276];
	xor.b32  	%r926, %r926, %r886;
$L__BB2_107:
	and.b32  	%r888, %r787, 16384;
	setp.eq.s32 	%p58, %r888, 0;
	@%p58 bra 	$L__BB2_109;
	ld.global.u32 	%r889, [%rd8+280];
	xor.b32  	%r930, %r930, %r889;
	ld.global.u32 	%r890, [%rd8+284];
	xor.b32  	%r1113, %r1113, %r890;
	ld.global.u32 	%r891, [%rd8+288];
	xor.b32  	%r1112, %r1112, %r891;
	ld.global.u32 	%r892, [%rd8+292];
	xor.b32  	%r1111, %r1111, %r892;
	ld.global.u32 	%r893, [%rd8+296];
	xor.b32  	%r926, %r926, %r893;
$L__BB2_109:
	and.b32  	%r895, %r787, 32768;
	setp.eq.s32 	%p59, %r895, 0;
	@%p59 bra 	$L__BB2_111;
	ld.global.u32 	%r896, [%rd8+300];
	xor.b32  	%r930, %r930, %r896;
	ld.global.u32 	%r897, [%rd8+304];
	xor.b32  	%r1113, %r1113, %r897;
	ld.global.u32 	%r898, [%rd8+308];
	xor.b32  	%r1112, %r1112, %r898;
	ld.global.u32 	%r899, [%rd8+312];
	xor.b32  	%r1111, %r1111, %r899;
	ld.global.u32 	%r900, [%rd8+316];
	xor.b32  	%r926, %r926, %r900;
$L__BB2_111:
	add.s32 	%r1109, %r1109, 16;
	setp.ne.s32 	%p60, %r1109, 32;
	@%p60 bra 	$L__BB2_79;
	mad.lo.s32 	%r901, %r1103, -31, %r364;
	add.s32 	%r1103, %r901, 1;
	setp.ne.s32 	%p61, %r1103, 5;
	@%p61 bra 	$L__BB2_78;
	st.local.u32 	[%rd1+4], %r930;
	st.local.v2.u32 	[%rd1+8], {%r1113, %r1112};
	st.local.v2.u32 	[%rd1+16], {%r1111, %r926};
$L__BB2_114:
	shr.u64 	%rd26, %rd3, 2;
	add.s32 	%r913, %r913, 1;
	setp.gt.u64 	%p62, %rd3, 3;
	@%p62 bra 	$L__BB2_2;
$L__BB2_115:
	cvta.to.global.u64 	%rd23, %rd10;
	shr.u32 	%r902, %r930, 2;
	xor.b32  	%r903, %r902, %r930;
	shl.b32 	%r904, %r926, 4;
	shl.b32 	%r905, %r903, 1;
	xor.b32  	%r906, %r905, %r904;
	xor.b32  	%r907, %r906, %r903;
	xor.b32  	%r908, %r907, %r926;
	add.s32 	%r909, %r908, 404865824;
	rem.u32 	%r910, %r909, %r538;
	mul.wide.s32 	%rd24, %r910, 4;
	add.s64 	%rd25, %rd23, %rd24;
	ld.global.f32 	%f1, [%rd25];
	add.f32 	%f2, %f1, 0f3F800000;
	st.global.f32 	[%rd25], %f2;
	ret;

}


// ===== COMPILED SASS (sm_100) =====

	.target	sm_100

	.elftype	@"ET_EXEC"


//--------------------- .note.nv.tkinfo           --------------------------
	.section	.note.nv.tkinfo,"",@"SHT_NOTE"
	.sectionflags	@"SHF_NOTE_NV_TKINFO"
	.tkinfo
        /*0018*/ 	.word	0x00000002
        /*0030*/ 	.string	""
        /*0030*/ 	.string	"ptxas"
        /*0030*/ 	.string	"Cuda compilation tools, release 13.0, V13.0.88"
        /*0030*/ 	.string	"Build cuda_13.0.r13.0/compiler.36424714_0"
        /*0030*/ 	.string	"-arch sm_100 -m 64 "



//--------------------- .note.nv.cuinfo           --------------------------
	.section	.note.nv.cuinfo,"",@"SHT_NOTE"
	.sectionflags	@"SHF_NOTE_NV_CUINFO"
        /*0018*/ 	.short	0x0002
        /*001a*/ 	.short	0x0064
        /*001c*/ 	.short	0x0082
	.zero		2


//--------------------- .nv.info                  --------------------------
	.section	.nv.info,"",@"SHT_CUDA_INFO"
	.align	4


	//----- nvinfo : EIATTR_REGCOUNT
	.align		4
        /*0000*/ 	.byte	0x04, 0x2f
        /*0002*/ 	.short	(.L_10 - .L_9)
	.align		4
.L_9:
        /*0004*/ 	.word	index@(_Z5saxpyPffS_S_)
        /*0008*/ 	.word	0x0000000c


	//----- nvinfo : EIATTR_FRAME_SIZE
	.align		4
.L_10:
        /*000c*/ 	.byte	0x04, 0x11
        /*000e*/ 	.short	(.L_12 - .L_11)
	.align		4
.L_11:
        /*0010*/ 	.word	index@(_Z5saxpyPffS_S_)
        /*0014*/ 	.word	0x00000000


	//----- nvinfo : EIATTR_REGCOUNT
	.align		4
.L_12:
        /*0018*/ 	.byte	0x04, 0x2f
        /*001a*/ 	.short	(.L_14 - .L_13)
	.align		4
.L_13:
        /*001c*/ 	.word	index@(_Z5sgemmPfS_S_i)
        /*0020*/ 	.word	0x00000018


	//----- nvinfo : EIATTR_FRAME_SIZE
	.align		4
.L_14:
        /*0024*/ 	.byte	0x04, 0x11
        /*0026*/ 	.short	(.L_16 - .L_15)
	.align		4
.L_15:
        /*0028*/ 	.word	index@(_Z5sgemmPfS_S_i)
        /*002c*/ 	.word	0x00000000


	//----- nvinfo : EIATTR_REGCOUNT
	.align		4
.L_16:
        /*0030*/ 	.byte	0x04, 0x2f
        /*0032*/ 	.short	(.L_18 - .L_17)
	.align		4
.L_17:
        /*0034*/ 	.word	index@(_Z6randomPfi)
        /*0038*/ 	.word	0x00000020


	//----- nvinfo : EIATTR_FRAME_SIZE
	.align		4
.L_18:
        /*003c*/ 	.byte	0x04, 0x11
        /*003e*/ 	.short	(.L_20 - .L_19)
	.align		4
.L_19:
        /*0040*/ 	.word	index@(_Z6randomPfi)
        /*0044*/ 	.word	0x00000030


	//----- nvinfo : EIATTR_MIN_STACK_SIZE
	.align		4
.L_20:
        /*0048*/ 	.byte	0x04, 0x12
        /*004a*/ 	.short	(.L_22 - .L_21)
	.align		4
.L_21:
        /*004c*/ 	.word	index@(_Z6randomPfi)
        /*0050*/ 	.word	0x00000030


	//----- nvinfo : EIATTR_MIN_STACK_SIZE
	.align		4
.L_22:
        /*0054*/ 	.byte	0x04, 0x12
        /*0056*/ 	.short	(.L_24 - .L_23)
	.align		4
.L_23:
        /*0058*/ 	.word	index@(_Z5sgemmPfS_S_i)
        /*005c*/ 	.word	0x00000000


	//----- nvinfo : EIATTR_MIN_STACK_SIZE
	.align		4
.L_24:
        /*0060*/ 	.byte	0x04, 0x12
        /*0062*/ 	.short	(.L_26 - .L_25)
	.align		4
.L_25:
        /*0064*/ 	.word	index@(_Z5saxpyPffS_S_)
        /*0068*/ 	.word	0x00000000
.L_26:


//--------------------- .nv.compat                --------------------------
	.section	.nv.compat,"",@"SHT_CUDA_COMPAT_INFO"
	.align	4
        /*0000*/ 	.byte	0x02, 0x09, 0x00, 0x00, 0x02, 0x02, 0x01, 0x00, 0x02, 0x05, 0x05, 0x00, 0x03, 0x07, 0x01, 0x01
        /*0010*/ 	.byte	0x02, 0x03, 0x00, 0x00, 0x02, 0x06, 0x01, 0x00, 0x04, 0x0b, 0x08, 0x00, 0x09, 0x00, 0x00, 0x00
        /*0020*/ 	.byte	0x00, 0x00, 0x00, 0x00


//--------------------- .nv.info._Z6randomPfi     --------------------------
	.section	.nv.info._Z6randomPfi,"",@"SHT_CUDA_INFO"
	.sectionflags	@""
	.align	4


	//----- nvinfo : EIATTR_CUDA_API_VERSION
	.align		4
        /*0000*/ 	.byte	0x04, 0x37
        /*0002*/ 	.short	(.L_28 - .L_27)
.L_27:
        /*0004*/ 	.word	0x00000082


	//----- nvinfo : EIATTR_KPARAM_INFO
	.align		4
.L_28:
        /*0008*/ 	.byte	0x04, 0x17
        /*000a*/ 	.short	(.L_30 - .L_29)
.L_29:
        /*000c*/ 	.word	0x00000000
        /*0010*/ 	.short	0x0001
        /*0012*/ 	.short	0x0008
        /*0014*/ 	.byte	0x00, 0xf0, 0x11, 0x00


	//----- nvinfo : EIATTR_KPARAM_INFO
	.align		4
.L_30:
        /*0018*/ 	.byte	0x04, 0x17
        /*001a*/ 	.short	(.L_32 - .L_31)
.L_31:
        /*001c*/ 	.word	0x00000000
        /*0020*/ 	.short	0x0000
        /*0022*/ 	.short	0x0000
        /*0024*/ 	.byte	0x00, 0xf5, 0x21, 0x00


	//----- nvinfo : EIATTR_SPARSE_MMA_MASK
	.align		4
.L_32:
        /*0028*/ 	.byte	0x03, 0x50
        /*002a*/ 	.short	0x0000


	//----- nvinfo : EIATTR_MAXREG_COUNT
	.align		4
        /*002c*/ 	.byte	0x03, 0x1b
        /*002e*/ 	.short	0x00ff


	//----- nvinfo : EIATTR_MERCURY_ISA_VERSION
	.align		4
        /*0030*/ 	.byte	0x03, 0x5f
        /*0032*/ 	.short	0x0101


	//----- nvinfo : EIATTR_VRC_CTA_INIT_COUNT
	.align		4
        /*0034*/ 	.byte	0x02, 0x4a
	.zero		1
	.zero		1


	//----- nvinfo : EIATTR_EXIT_INSTR_OFFSETS
	.align		4
        /*0038*/ 	.byte	0x04, 0x1c
        /*003a*/ 	.short	(.L_34 - .L_33)


	//   ....[0]....
.L_33:
        /*003c*/ 	.word	0x00002840


	//----- nvinfo : EIATTR_CRS_STACK_SIZE
	.align		4
.L_34:
        /*0040*/ 	.byte	0x04, 0x1e
        /*0042*/ 	.short	(.L_36 - .L_35)
.L_35:
        /*0044*/ 	.word	0x00000000


	//----- nvinfo : EIATTR_CBANK_PARAM_SIZE
	.align		4
.L_36:
        /*0048*/ 	.byte	0x03, 0x19
        /*004a*/ 	.short	0x000c


	//----- nvinfo : EIATTR_PARAM_CBANK
	.align		4
        /*004c*/ 	.byte	0x04, 0x0a
        /*004e*/ 	.short	(.L_38 - .L_37)
	.align		4
.L_37:
        /*0050*/ 	.word	index@(.nv.constant0._Z6randomPfi)
        /*0054*/ 	.short	0x0380
        /*0056*/ 	.short	0x000c


	//----- nvinfo : EIATTR_SW_WAR
	.align		4
.L_38:
        /*0058*/ 	.byte	0x04, 0x36
        /*005a*/ 	.short	(.L_40 - .L_39)
.L_39:
        /*005c*/ 	.word	0x00000008
.L_40:


//--------------------- .nv.info._Z5sgemmPfS_S_i  --------------------------
	.section	.nv.info._Z5sgemmPfS_S_i,"",@"SHT_CUDA_INFO"
	.sectionflags	@""
	.align	4


	//----- nvinfo : EIATTR_CUDA_API_VERSION
	.align		4
        /*0000*/ 	.byte	0x04, 0x37
        /*0002*/ 	.short	(.L_42 - .L_41)
.L_41:
        /*0004*/ 	.word	0x00000082


	//----- nvinfo : EIATTR_KPARAM_INFO
	.align		4
.L_42:
        /*0008*/ 	.byte	0x04, 0x17
        /*000a*/ 	.short	(.L_44 - .L_43)
.L_43:
        /*000c*/ 	.word	0x00000000
        /*0010*/ 	.short	0x0003
        /*0012*/ 	.short	0x0018
        /*0014*/ 	.byte	0x00, 0xf0, 0x11, 0x00


	//----- nvinfo : EIATTR_KPARAM_INFO
	.align		4
.L_44:
        /*0018*/ 	.byte	0x04, 0x17
        /*001a*/ 	.short	(.L_46 - .L_45)
.L_45:
        /*001c*/ 	.word	0x00000000
        /*0020*/ 	.short	0x0002
        /*0022*/ 	.short	0x0010
        /*0024*/ 	.byte	0x00, 0xf5, 0x21, 0x00


	//----- nvinfo : EIATTR_KPARAM_INFO
	.align		4
.L_46:
        /*0028*/ 	.byte	0x04, 0x17
        /*002a*/ 	.short	(.L_48 - .L_47)
.L_47:
        /*002c*/ 	.word	0x00000000
        /*0030*/ 	.short	0x0001
        /*0032*/ 	.short	0x0008
        /*0034*/ 	.byte	0x00, 0xf5, 0x21, 0x00


	//----- nvinfo : EIATTR_KPARAM_INFO
	.align		4
.L_48:
        /*0038*/ 	.byte	0x04, 0x17
        /*003a*/ 	.short	(.L_50 - .L_49)
.L_49:
        /*003c*/ 	.word	0x00000000
        /*0040*/ 	.short	0x0000
        /*0042*/ 	.short	0x0000
        /*0044*/ 	.byte	0x00, 0xf5, 0x21, 0x00


	//----- nvinfo : EIATTR_SPARSE_MMA_MASK
	.align		4
.L_50:
        /*0048*/ 	.byte	0x03, 0x50
        /*004a*/ 	.short	0x0000


	//----- nvinfo : EIATTR_MAXREG_COUNT
	.align		4
        /*004c*/ 	.byte	0x03, 0x1b
        /*004e*/ 	.short	0x00ff


	//----- nvinfo : EIATTR_MERCURY_ISA_VERSION
	.align		4
        /*0050*/ 	.byte	0x03, 0x5f
        /*0052*/ 	.short	0x0101


	//----- nvinfo : EIATTR_VRC_CTA_INIT_COUNT
	.align		4
        /*0054*/ 	.byte	0x02, 0x4a
	.zero		1
	.zero		1


	//----- nvinfo : EIATTR_EXIT_INSTR_OFFSETS
	.align		4
        /*0058*/ 	.byte	0x04, 0x1c
        /*005a*/ 	.short	(.L_52 - .L_51)


	//   ....[0]....
.L_51:
        /*005c*/ 	.word	0x00000120


	//   ....[1]....
        /*0060*/ 	.word	0x00000630


	//   ....[2]....
        /*0064*/ 	.word	0x000008b0


	//   ....[3]....
        /*0068*/ 	.word	0x00000a80


	//   ....[4]....
        /*006c*/ 	.word	0x00000b40


	//----- nvinfo : EIATTR_CBANK_PARAM_SIZE
	.align		4
.L_52:
        /*0070*/ 	.byte	0x03, 0x19
        /*0072*/ 	.short	0x001c


	//----- nvinfo : EIATTR_PARAM_CBANK
	.align		4
        /*0074*/ 	.byte	0x04, 0x0a
        /*0076*/ 	.short	(.L_54 - .L_53)
	.align		4
.L_53:
        /*0078*/ 	.word	index@(.nv.constant0._Z5sgemmPfS_S_i)
        /*007c*/ 	.short	0x0380
        /*007e*/ 	.short	0x001c


	//----- nvinfo : EIATTR_SW_WAR
	.align		4
.L_54:
        /*0080*/ 	.byte	0x04, 0x36
        /*0082*/ 	.short	(.L_56 - .L_55)
.L_55:
        /*0084*/ 	.word	0x00000008
.L_56:


//--------------------- .nv.info._Z5saxpyPffS_S_  --------------------------
	.section	.nv.info._Z5saxpyPffS_S_,"",@"SHT_CUDA_INFO"
	.sectionflags	@""
	.align	4


	//----- nvinfo : EIATTR_CUDA_API_VERSION
	.align		4
        /*0000*/ 	.byte	0x04, 0x37
        /*0002*/ 	.short	(.L_58 - .L_57)
.L_57:
        /*0004*/ 	.word	0x00000082


	//----- nvinfo : EIATTR_KPARAM_INFO
	.align		4
.L_58:
        /*0008*/ 	.byte	0x04, 0x17
        /*000a*/ 	.short	(.L_60 - .L_59)
.L_59:
        /*000c*/ 	.word	0x00000000
        /*0010*/ 	.short	0x0003
        /*0012*/ 	.short	0x0018
        /*0014*/ 	.byte	0x00, 0xf5, 0x21, 0x00


	//----- nvinfo : EIATTR_KPARAM_INFO
	.align		4
.L_60:
        /*0018*/ 	.byte	0x04, 0x17
        /*001a*/ 	.short	(.L_62 - .L_61)
.L_61:
        /*001c*/ 	.word	0x00000000
        /*0020*/ 	.short	0x0002
        /*0022*/ 	.short	0x0010
        /*0024*/ 	.byte	0x00, 0xf5, 0x21, 0x00


	//----- nvinfo : EIATTR_KPARAM_INFO
	.align		4
.L_62:
        /*0028*/ 	.byte	0x04, 0x17
        /*002a*/ 	.short	(.L_64 - .L_63)
.L_63:
        /*002c*/ 	.word	0x00000000
        /*0030*/ 	.short	0x0001
        /*0032*/ 	.short	0x0008
        /*0034*/ 	.byte	0x00, 0xf0, 0x11, 0x00


	//----- nvinfo : EIATTR_KPARAM_INFO
	.align		4
.L_64:
        /*0038*/ 	.byte	0x04, 0x17
        /*003a*/ 	.short	(.L_66 - .L_65)
.L_65:
        /*003c*/ 	.word	0x00000000
        /*0040*/ 	.short	0x0000
        /*0042*/ 	.short	0x0000
        /*0044*/ 	.byte	0x00, 0xf5, 0x21, 0x00


	//----- nvinfo : EIATTR_SPARSE_MMA_MASK
	.align		4
.L_66:
        /*0048*/ 	.byte	0x03, 0x50
        /*004a*/ 	.short	0x0000


	//----- nvinfo : EIATTR_MAXREG_COUNT
	.align		4
        /*004c*/ 	.byte	0x03, 0x1b
        /*004e*/ 	.short	0x00ff


	//----- nvinfo : EIATTR_MERCURY_ISA_VERSION
	.align		4
        /*0050*/ 	.byte	0x03, 0x5f
        /*0052*/ 	.short	0x0101


	//----- nvinfo : EIATTR_VRC_CTA_INIT_COUNT
	.align		4
        /*0054*/ 	.byte	0x02, 0x4a
	.zero		1
	.zero		1


	//----- nvinfo : EIATTR_EXIT_INSTR_OFFSETS
	.align		4
        /*0058*/ 	.byte	0x04, 0x1c
        /*005a*/ 	.short	(.L_68 - .L_67)


	//   ....[0]....
.L_67:
        /*005c*/ 	.word	0x00000110


	//----- nvinfo : EIATTR_CBANK_PARAM_SIZE
	.align		4
.L_68:
        /*0060*/ 	.byte	0x03, 0x19
        /*0062*/ 	.short	0x0020


	//----- nvinfo : EIATTR_PARAM_CBANK
	.align		4
        /*0064*/ 	.byte	0x04, 0x0a
        /*0066*/ 	.short	(.L_70 - .L_69)
	.align		4
.L_69:
        /*0068*/ 	.word	index@(.nv.constant0._Z5saxpyPffS_S_)
        /*006c*/ 	.short	0x0380
        /*006e*/ 	.short	0x0020


	//----- nvinfo : EIATTR_SW_WAR
	.align		4
.L_70:
        /*0070*/ 	.byte	0x04, 0x36
        /*0072*/ 	.short	(.L_72 - .L_71)
.L_71:
        /*0074*/ 	.word	0x00000008
.L_72:


//--------------------- .nv.callgraph             --------------------------
	.section	.nv.callgraph,"",@"SHT_CUDA_CALLGRAPH"
	.align	4
	.sectionentsize	8
	.align		4
        /*0000*/ 	.word	0x00000000
	.align		4
        /*0004*/ 	.word	0xffffffff
	.align		4
        /*0008*/ 	.word	0x00000000
	.align		4
        /*000c*/ 	.word	0xfffffffe
	.align		4
        /*0010*/ 	.word	0x00000000
	.align		4
        /*0014*/ 	.word	0xfffffffd
	.align		4
        /*0018*/ 	.word	0x00000000
	.align		4
        /*001c*/ 	.word	0xfffffffc


//--------------------- .nv.constant4             --------------------------
	.section	.nv.constant4,"a",@progbits
	.align	8
	.align		8
.nv.constant4:
        /*0000*/ 	.dword	precalc_xorwow_matrix
	.align		8
        /*0008*/ 	.dword	precalc_xorwow_offset_matrix
	.align		8
        /*0010*/ 	.dword	mrg32k3aM1
	.align		8
        /*0018*/ 	.dword	mrg32k3aM2
	.align		8
        /*0020*/ 	.dword	mrg32k3aM1SubSeq
	.align		8
        /*0028*/ 	.dword	mrg32k3aM2SubSeq
	.align		8
        /*0030*/ 	.dword	mrg32k3aM1Seq
	.align		8
        /*0038*/ 	.dword	mrg32k3aM2Seq


//--------------------- .nv.constant3             --------------------------
	.section	.nv.constant3,"a",@progbits
	.align	8
.nv.constant3:
	.type		__cr_lgamma_table,@object
	.size		__cr_lgamma_table,(.L_8 - __cr_lgamma_table)
__cr_lgamma_table:
        /*0000*/ 	.byte	0x00, 0x00, 0x00, 0x00, 0x00, 0x00, 0x00, 0x00, 0x00, 0x00, 0x00, 0x00, 0x00, 0x00, 0x00, 0x00
        /*0010*/ 	.byte	0xef, 0x39, 0xfa, 0xfe, 0x42, 0x2e, 0xe6, 0x3f, 0x02, 0x20, 0x2a, 0xfa, 0x0b, 0xab, 0xfc, 0x3f
        /*0020*/ 	.byte	0xf9, 0x2c, 0x92, 0x7c, 0xa7, 0x6c, 0x09, 0x40, 0xc9, 0x79, 0x44, 0x3c, 0x64, 0x26, 0x13, 0x40
        /*0030*/ 	.byte	0xca, 0x01, 0xcf, 0x3a, 0x27, 0x51, 0x1a, 0x40, 0x30, 0xcc, 0x2d, 0xf3, 0xe1, 0x0c, 0x21, 0x40
        /*0040*/ 	.byte	0x0d, 0xb7, 0xfc, 0x82, 0x8e, 0x35, 0x25, 0x40
.L_8:


//--------------------- .text._Z6randomPfi        --------------------------
	.section	.text._Z6randomPfi,"ax",@progbits
	.align	128
        .global         _Z6randomPfi
        .type           _Z6randomPfi,@function
        .size           _Z6randomPfi,(.L_x_18 - _Z6randomPfi)
        .other          _Z6randomPfi,@"STO_CUDA_ENTRY STV_DEFAULT"
_Z6randomPfi:
.text._Z6randomPfi:
[----:B------:R-:W0:Y:S01]  /*0000*/  LDC R1, c[0x0][0x37c] ;  /* 0x0000df00ff017b82 */ /* 0x000e220000000800 */
[----:B------:R-:W1:Y:S07]  /*0010*/  S2R R3, SR_TID.X ;  /* 0x0000000000037919 */ /* 0x000e6e0000002100 */
[----:B------:R-:W1:Y:S01]  /*0020*/  S2UR UR4, SR_CTAID.X ;  /* 0x00000000000479c3 */ /* 0x000e620000002500 */
[----:B0-----:R-:W-:Y:S01]  /*0030*/  VIADD R1, R1, 0xffffffd0 ;  /* 0xffffffd001017836 */ /* 0x001fe20000000000 */
[----:B------:R-:W0:Y:S01]  /*0040*/  LDCU.64 UR6, c[0x0][0x358] ;  /* 0x00006b00ff0677ac */ /* 0x000e220008000a00 */
[----:B------:R-:W-:Y:S01]  /*0050*/  IMAD.MOV.U32 R4, RZ, RZ, 0x181c3b5b ;  /* 0x181c3b5bff047424 */ /* 0x000fe200078e00ff */
[----:B------:R-:W-:Y:S01]  /*0060*/  BSSY.RECONVERGENT B0, `(.L_x_0) ;  /* 0x000025f000007945 */ /* 0x000fe20003800200 */
[----:B------:R-:W-:-:S02]  /*0070*/  IMAD.MOV.U32 R5, RZ, RZ, 0x45812c58 ;  /* 0x45812c58ff057424 */ /* 0x000fc400078e00ff */
[----:B------:R-:W-:Y:S01]  /*0080*/  IMAD.MOV.U32 R6, RZ, RZ, 0x2bbf0aa6 ;  /* 0x2bbf0aa6ff067424 */ /* 0x000fe200078e00ff */
[----:B------:R-:W1:Y:S01]  /*0090*/  LDC R2, c[0x0][0x360] ;  /* 0x0000d800ff027b82 */ /* 0x000e620000000800 */
[----:B------:R-:W-:Y:S01]  /*00a0*/  IMAD.MOV.U32 R7, RZ, RZ, -0x75bd8fc ;  /* 0xf8a42704ff077424 */ /* 0x000fe200078e00ff */
[----:B------:R2:W-:Y:S01]  /*00b0*/  STL.64 [R1], R4 ;  /* 0x0000000401007387 */ /* 0x0005e20000100a00 */
[----:B------:R-:W-:Y:S02]  /*00c0*/  IMAD.MOV.U32 R8, RZ, RZ, -0x23270784 ;  /* 0xdcd8f87cff087424 */ /* 0x000fe400078e00ff */
[----:B------:R-:W-:Y:S01]  /*00d0*/  IMAD.MOV.U32 R9, RZ, RZ, 0x3e7d9e5c ;  /* 0x3e7d9e5cff097424 */ /* 0x000fe200078e00ff */
[----:B------:R2:W-:Y:S01]  /*00e0*/  STL.64 [R1+0x8], R6 ;  /* 0x0000080601007387 */ /* 0x0005e20000100a00 */
[----:B------:R-:W-:-:S03]  /*00f0*/  IMAD.MOV.U32 R0, RZ, RZ, 0x45812c58 ;  /* 0x45812c58ff007424 */ /* 0x000fc600078e00ff */
[----:B------:R2:W-:Y:S01]  /*0100*/  STL.64 [R1+0x10], R8 ;  /* 0x0000100801007387 */ /* 0x0005e20000100a00 */
[----:B-1----:R-:W-:Y:S02]  /*0110*/  IMAD R2, R2, UR4, R3 ;  /* 0x0000000402027c24 */ /* 0x002fe4000f8e0203 */
[----:B------:R-:W-:-:S03]  /*0120*/  IMAD.MOV.U32 R3, RZ, RZ, 0x3e7d9e5c ;  /* 0x3e7d9e5cff037424 */ /* 0x000fc600078e00ff */
[----:B------:R-:W-:-:S13]  /*0130*/  ISETP.NE.AND P0, PT, R2, RZ, PT ;  /* 0x000000ff0200720c */ /* 0x000fda0003f05270 */
[----:B0-2---:R-:W-:Y:S05]  /*0140*/  @!P0 BRA `(.L_x_1) ;  /* 0x0000002400408947 */ /* 0x005fea0003800000 */
[--C-:B------:R-:W-:Y:S01]  /*0150*/  SHF.R.S32.HI R7, RZ, 0x1f, R2.reuse ;  /* 0x0000001fff077819 */ /* 0x100fe20000011402 */
[----:B------:R-:W-:Y:S02]  /*0160*/  IMAD.MOV.U32 R12, RZ, RZ, R2 ;  /* 0x000000ffff0c7224 */ /* 0x000fe400078e0002 */
[----:B------:R-:W-:Y:S02]  /*0170*/  IMAD.MOV.U32 R10, RZ, RZ, RZ ;  /* 0x000000ffff0a7224 */ /* 0x000fe400078e00ff */
[----:B------:R-:W-:Y:S02]  /*0180*/  IMAD.MOV.U32 R0, RZ, RZ, 0x45812c58 ;  /* 0x45812c58ff007424 */ /* 0x000fe400078e00ff */
[----:B------:R-:W-:-:S07]  /*0190*/  IMAD.MOV.U32 R3, RZ, RZ, 0x3e7d9e5c ;  /* 0x3e7d9e5cff037424 */ /* 0x000fce00078e00ff */
.L_x_10:
[----:B0-----:R-:W-:Y:S01]  /*01a0*/  LOP3.LUT R2, R12, 0x3, RZ, 0xc0, !PT ;  /* 0x000000030c027812 */ /* 0x001fe200078ec0ff */
[----:B------:R-:W-:Y:S03]  /*01b0*/  BSSY.RECONVERGENT B1, `(.L_x_2) ;  /* 0x0000243000017945 */ /* 0x000fe60003800200 */
[----:B------:R-:W-:-:S04]  /*01c0*/  ISETP.NE.U32.AND P0, PT, R2, RZ, PT ;  /* 0x000000ff0200720c */ /* 0x000fc80003f05070 */
[----:B------:R-:W-:-:S13]  /*01d0*/  ISETP.NE.AND.EX P0, PT, RZ, RZ, PT, P0 ;  /* 0x000000ffff00720c */ /* 0x000fda0003f05300 */
[----:B------:R-:W-:Y:S05]  /*01e0*/  @!P0 BRA `(.L_x_3) ;  /* 0x0000002000fc8947 */ /* 0x000fea0003800000 */
[----:B------:R-:W0:Y:S01]  /*01f0*/  LDC.64 R8, c[0x4][RZ] ;  /* 0x01000000ff087b82 */ /* 0x000e220000000a00 */
[----:B------:R-:W-:Y:S01]  /*0200*/  IMAD.MOV.U32 R0, RZ, RZ, RZ ;  /* 0x000000ffff007224 */ /* 0x000fe200078e00ff */
[----:B------:R-:W-:Y:S01]  /*0210*/  CS2R R2, SRZ ;  /* 0x0000000000027805 */ /* 0x000fe2000001ff00 */
[----:B------:R-:W-:Y:S01]  /*0220*/  IMAD.MOV.U32 R6, RZ, RZ, RZ ;  /* 0x000000ffff067224 */ /* 0x000fe200078e00ff */
[----:B------:R-:W-:Y:S01]  /*0230*/  CS2R R4, SRZ ;  /* 0x0000000000047805 */ /* 0x000fe2000001ff00 */
[----:B0-----:R-:W-:-:S07]  /*0240*/  IMAD.WIDE.U32 R8, R10, 0xc80, R8 ;  /* 0x00000c800a087825 */ /* 0x001fce00078e0008 */
.L_x_5:
[----:B------:R-:W-:-:S06]  /*0250*/  IMAD R11, R6, 0x4, R1 ;  /* 0x00000004060b7824 */ /* 0x000fcc00078e0201 */
[----:B------:R-:W5:Y:S01]  /*0260*/  LDL R11, [R11+0x4] ;  /* 0x000004000b0b7983 */ /* 0x000f620000100800 */
[----:B------:R-:W-:Y:S01]  /*0270*/  IMAD.SHL.U32 R13, R6, 0x20, RZ ;  /* 0x00000020060d7824 */ /* 0x000fe200078e00ff */
[----:B------:R-:W-:-:S06]  /*0280*/  UMOV UR4, URZ ;  /* 0x000000ff00047c82 */ /* 0x000fcc0008000000 */
.L_x_4:
[----:B-----5:R-:W-:Y:S01]  /*0290*/  SHF.R.U32.HI R20, RZ, UR4, R11 ;  /* 0x00000004ff147c19 */ /* 0x020fe2000801160b */
[----:B------:R-:W-:-:S03]  /*02a0*/  VIADD R14, R13, UR4 ;  /* 0x000000040d0e7c36 */ /* 0x000fc60008000000 */
[----:B------:R-:W-:-:S04]  /*02b0*/  LOP3.LUT R15, R20, 0x1, RZ, 0xc0, !PT ;  /* 0x00000001140f7812 */ /* 0x000fc800078ec0ff */
[----:B------:R-:W-:Y:S01]  /*02c0*/  ISETP.NE.U32.AND P0, PT, R15, 0x1, PT ;  /* 0x000000010f00780c */ /* 0x000fe20003f05070 */
[----:B------:R-:W-:-:S03]  /*02d0*/  IMAD R15, R14, 0x5, RZ ;  /* 0x000000050e0f7824 */ /* 0x000fc600078e02ff */
[----:B------:R-:W-:Y:S01]  /*02e0*/  R2P PR, R20, 0x7e ;  /* 0x0000007e14007804 */ /* 0x000fe20000000000 */
[----:B------:R-:W-:-:S08]  /*02f0*/  IMAD.WIDE.U32 R14, R15, 0x4, R8 ;  /* 0x000000040f0e7825 */ /* 0x000fd000078e0008 */
[----:B------:R-:W2:Y:S04]  /*0300*/  @!P0 LDG.E R17, desc[UR6][R14.64] ;  /* 0x000000060e118981 */ /* 0x000ea8000c1e1900 */
[----:B------:R-:W3:Y:S04]  /*0310*/  @P1 LDG.E R19, desc[UR6][R14.64+0x14] ;  /* 0x000014060e131981 */ /* 0x000ee8000c1e1900 */
[----:B------:R-:W4:Y:S04]  /*0320*/  @P2 LDG.E R21, desc[UR6][R14.64+0x28] ;  /* 0x000028060e152981 */ /* 0x000f28000c1e1900 */
[----:B------:R-:W4:Y:S04]  /*0330*/  @P3 LDG.E R23, desc[UR6][R14.64+0x3c] ;  /* 0x00003c060e173981 */ /* 0x000f28000c1e1900 */
[----:B------:R-:W4:Y:S04]  /*0340*/  @!P0 LDG.E R16, desc[UR6][R14.64+0x8] ;  /* 0x000008060e108981 */ /* 0x000f28000c1e1900 */
[----:B------:R-:W4:Y:S04]  /*0350*/  @P4 LDG.E R25, desc[UR6][R14.64+0x50] ;  /* 0x000050060e194981 */ /* 0x000f28000c1e1900 */
[----:B------:R-:W4:Y:S04]  /*0360*/  @!P0 LDG.E R18, desc[UR6][R14.64+0x10] ;  /* 0x000010060e128981 */ /* 0x000f28000c1e1900 */
[----:B------:R-:W4:Y:S04]  /*0370*/  @P1 LDG.E R22, desc[UR6][R14.64+0x1c] ;  /* 0x00001c060e161981 */ /* 0x000f28000c1e1900 */
[----:B------:R-:W4:Y:S04]  /*0380*/  @P1 LDG.E R24, desc[UR6][R14.64+0x24] ;  /* 0x000024060e181981 */ /* 0x000f28000c1e1900 */
[----:B------:R-:W4:Y:S01]  /*0390*/  @P6 LDG.E R27, desc[UR6][R14.64+0x78] ;  /* 0x000078060e1b6981 */ /* 0x000f22000c1e1900 */
[----:B--2---:R-:W-:-:S03]  /*03a0*/  @!P0 LOP3.LUT R0, R0, R17, RZ, 0x3c, !PT ;  /* 0x0000001100008212 */ /* 0x004fc600078e3cff */
[----:B------:R-:W2:Y:S01]  /*03b0*/  @!P0 LDG.E R17, desc[UR6][R14.64+0x4] ;  /* 0x000004060e118981 */ /* 0x000ea2000c1e1900 */
[----:B---3--:R-:W-:-:S03]  /*03c0*/  @P1 LOP3.LUT R0, R0, R19, RZ, 0x3c, !PT ;  /* 0x0000001300001212 */ /* 0x008fc600078e3cff */
[----:B------:R-:W3:Y:S01]  /*03d0*/  @!P0 LDG.E R19, desc[UR6][R14.64+0xc] ;  /* 0x00000c060e138981 */ /* 0x000ee2000c1e1900 */
[----:B----4-:R-:W-:-:S03]  /*03e0*/  @P2 LOP3.LUT R0, R0, R21, RZ, 0x3c, !PT ;  /* 0x0000001500002212 */ /* 0x010fc600078e3cff */
[----:B------:R-:W4:Y:S01]  /*03f0*/  @P1 LDG.E R21, desc[UR6][R14.64+0x18] ;  /* 0x000018060e151981 */ /* 0x000f22000c1e1900 */
[----:B------:R-:W-:-:S03]  /*0400*/  @P3 LOP3.LUT R0, R0, R23, RZ, 0x3c, !PT ;  /* 0x0000001700003212 */ /* 0x000fc600078e3cff */
[----:B------:R-:W4:Y:S01]  /*0410*/  @P5 LDG.E R23, desc[UR6][R14.64+0x64] ;  /* 0x000064060e175981 */ /* 0x000f22000c1e1900 */
[----:B------:R-:W-:-:S03]  /*0420*/  @!P0 LOP3.LUT R5, R5, R16, RZ, 0x3c, !PT ;  /* 0x0000001005058212 */ /* 0x000fc600078e3cff */
[----:B------:R-:W4:Y:S01]  /*0430*/  @P2 LDG.E R16, desc[UR6][R14.64+0x30] ;  /* 0x000030060e102981 */ /* 0x000f22000c1e1900 */
[----:B------:R-:W-:-:S03]  /*0440*/  @P4 LOP3.LUT R0, R0, R25, RZ, 0x3c, !PT ;  /* 0x0000001900004212 */ /* 0x000fc600078e3cff */
[----:B------:R-:W4:Y:S01]  /*0450*/  @P3 LDG.E R25, desc[UR6][R14.64+0x48] ;  /* 0x000048060e193981 */ /* 0x000f22000c1e1900 */
[----:B------:R-:W-:-:S03]  /*0460*/  @!P0 LOP3.LUT R3, R3, R18, RZ, 0x3c, !PT ;  /* 0x0000001203038212 */ /* 0x000fc600078e3cff */
[----:B------:R-:W4:Y:S01]  /*0470*/  @P2 LDG.E R18, desc[UR6][R14.64+0x38] ;  /* 0x000038060e122981 */ /* 0x000f22000c1e1900 */
[----:B------:R-:W-:-:S03]  /*0480*/  @P1 LOP3.LUT R5, R5, R22, RZ, 0x3c, !PT ;  /* 0x0000001605051212 */ /* 0x000fc600078e3cff */
[----:B------:R-:W4:Y:S01]  /*0490*/  @P3 LDG.E R22, desc[UR6][R14.64+0x44] ;  /* 0x000044060e163981 */ /* 0x000f22000c1e1900 */
[----:B--2---:R-:W-:-:S03]  /*04a0*/  @!P0 LOP3.LUT R4, R4, R17, RZ, 0x3c, !PT ;  /* 0x0000001104048212 */ /* 0x004fc600078e3cff */
[----:B------:R-:W2:Y:S01]  /*04b0*/  @P1 LDG.E R17, desc[UR6][R14.64+0x20] ;  /* 0x000020060e111981 */ /* 0x000ea2000c1e1900 */
[----:B---3--:R-:W-:-:S03]  /*04c0*/  @!P0 LOP3.LUT R2, R2, R19, RZ, 0x3c, !PT ;  /* 0x0000001302028212 */ /* 0x008fc600078e3cff */
[----:B------:R-:W3:Y:S01]  /*04d0*/  @P2 LDG.E R19, desc[UR6][R14.64+0x2c] ;  /* 0x00002c060e132981 */ /* 0x000ee2000c1e1900 */
[----:B----4-:R-:W-:-:S03]  /*04e0*/  @P1 LOP3.LUT R4, R4, R21, RZ, 0x3c, !PT ;  /* 0x0000001504041212 */ /* 0x010fc600078e3cff */
[----:B------:R-:W4:Y:S01]  /*04f0*/  @P2 LDG.E R21, desc[UR6][R14.64+0x34] ;  /* 0x000034060e152981 */ /* 0x000f22000c1e1900 */
[----:B------:R-:W-:-:S03]  /*0500*/  @P5 LOP3.LUT R0, R0, R23, RZ, 0x3c, !PT ;  /* 0x0000001700005212 */ /* 0x000fc600078e3cff */
[----:B------:R-:W4:Y:S01]  /*0510*/  @P3 LDG.E R23, desc[UR6][R14.64+0x40] ;  /* 0x000040060e173981 */ /* 0x000f22000c1e1900 */
[----:B------:R-:W-:Y:S02]  /*0520*/  @P1 LOP3.LUT R3, R3, R24, RZ, 0x3c, !PT ;  /* 0x0000001803031212 */ /* 0x000fe400078e3cff */
[----:B------:R-:W-:Y:S01]  /*0530*/  @P2 LOP3.LUT R5, R5, R16, RZ, 0x3c, !PT ;  /* 0x0000001005052212 */ /* 0x000fe200078e3cff */
[----:B------:R-:W4:Y:S04]  /*0540*/  @P5 LDG.E R24, desc[UR6][R14.64+0x6c] ;  /* 0x00006c060e185981 */ /* 0x000f28000c1e1900 */
[----:B------:R-:W4:Y:S01]  /*0550*/  @P3 LDG.E R16, desc[UR6][R14.64+0x4c] ;  /* 0x00004c060e103981 */ /* 0x000f22000c1e1900 */
[----:B------:R-:W-:-:S03]  /*0560*/  @P2 LOP3.LUT R3, R3, R18, RZ, 0x3c, !PT ;  /* 0x0000001203032212 */ /* 0x000fc600078e3cff */
[----:B------:R-:W4:Y:S01]  /*0570*/  @P4 LDG.E R18, desc[UR6][R14.64+0x58] ;  /* 0x000058060e124981 */ /* 0x000f22000c1e1900 */
[----:B------:R-:W-:-:S03]  /*0580*/  @P3 LOP3.LUT R5, R5, R22, RZ, 0x3c, !PT ;  /* 0x0000001605053212 */ /* 0x000fc600078e3cff */
[----:B------:R-:W4:Y:S01]  /*0590*/  @P4 LDG.E R22, desc[UR6][R14.64+0x60] ;  /* 0x000060060e164981 */ /* 0x000f22000c1e1900 */
[----:B--2---:R-:W-:-:S03]  /*05a0*/  @P1 LOP3.LUT R2, R2, R17, RZ, 0x3c, !PT ;  /* 0x0000001102021212 */ /* 0x004fc600078e3cff */
[----:B------:R-:W2:Y:S01]  /*05b0*/  @P4 LDG.E R17, desc[UR6][R14.64+0x54] ;  /* 0x000054060e114981 */ /* 0x000ea2000c1e1900 */
[----:B---3--:R-:W-:-:S03]  /*05c0*/  @P2 LOP3.LUT R4, R4, R19, RZ, 0x3c, !PT ;  /* 0x0000001304042212 */ /* 0x008fc600078e3cff */
[----:B------:R-:W3:Y:S01]  /*05d0*/  @P4 LDG.E R19, desc[UR6][R14.64+0x5c] ;  /* 0x00005c060e134981 */ /* 0x000ee2000c1e1900 */
[----:B----4-:R-:W-:-:S03]  /*05e0*/  @P2 LOP3.LUT R2, R2, R21, RZ, 0x3c, !PT ;  /* 0x0000001502022212 */ /* 0x010fc600078e3cff */
[----:B------:R-:W4:Y:S01]  /*05f0*/  @P5 LDG.E R21, desc[UR6][R14.64+0x68] ;  /* 0x000068060e155981 */ /* 0x000f22000c1e1900 */
[----:B------:R-:W-:-:S03]  /*0600*/  @P3 LOP3.LUT R4, R4, R23, RZ, 0x3c, !PT ;  /* 0x0000001704043212 */ /* 0x000fc600078e3cff */
[----:B------:R-:W4:Y:S01]  /*0610*/  @P5 LDG.E R23, desc[UR6][R14.64+0x70] ;  /* 0x000070060e175981 */ /* 0x000f22000c1e1900 */
[----:B------:R-:W-:Y:S02]  /*0620*/  LOP3.LUT P0, RZ, R20, 0x80, RZ, 0xc0, !PT ;  /* 0x0000008014ff7812 */ /* 0x000fe4000780c0ff */
[----:B------:R-:W-:Y:S02]  /*0630*/  @P3 LOP3.LUT R2, R2, R25, RZ, 0x3c, !PT ;  /* 0x0000001902023212 */ /* 0x000fe400078e3cff */
[----:B------:R-:W-:Y:S02]  /*0640*/  @P3 LOP3.LUT R3, R3, R16, RZ, 0x3c, !PT ;  /* 0x0000001003033212 */ /* 0x000fe400078e3cff */
[----:B------:R-:W4:Y:S01]  /*0650*/  @P5 LDG.E R16, desc[UR6][R14.64+0x74] ;  /* 0x000074060e105981 */ /* 0x000f22000c1e1900 */
[----:B------:R-:W-:-:S03]  /*0660*/  @P4 LOP3.LUT R5, R5, R18, RZ, 0x3c, !PT ;  /* 0x0000001205054212 */ /* 0x000fc600078e3cff */
[----:B------:R-:W4:Y:S01]  /*0670*/  @P6 LDG.E R18, desc[UR6][R14.64+0x80] ;  /* 0x000080060e126981 */ /* 0x000f22000c1e1900 */
[----:B------:R-:W-:-:S03]  /*0680*/  @P4 LOP3.LUT R3, R3, R22, RZ, 0x3c, !PT ;  /* 0x0000001603034212 */ /* 0x000fc600078e3cff */
[----:B------:R-:W4:Y:S01]  /*0690*/  @P6 LDG.E R22, desc[UR6][R14.64+0x88] ;  /* 0x000088060e166981 */ /* 0x000f22000c1e1900 */
[----:B------:R-:W-:-:S03]  /*06a0*/  @P5 LOP3.LUT R5, R5, R24, RZ, 0x3c, !PT ;  /* 0x0000001805055212 */ /* 0x000fc600078e3cff */
[----:B------:R-:W4:Y:S04]  /*06b0*/  @P0 LDG.E R25, desc[UR6][R14.64+0x8c] ;  /* 0x00008c060e190981 */ /* 0x000f28000c1e1900 */
[----:B------:R-:W4:Y:S04]  /*06c0*/  @P0 LDG.E R24, desc[UR6][R14.64+0x94] ;  /* 0x000094060e180981 */ /* 0x000f28000c1e1900 */
        /* <DEDUP_REMOVED lines=9> */
[----:B------:R-:W-:Y:S02]  /*0760*/  @P6 LOP3.LUT R0, R0, R27, RZ, 0x3c, !PT ;  /* 0x0000001b00006212 */ /* 0x000fe400078e3cff */
[----:B------:R-:W-:Y:S02]  /*0770*/  @P5 LOP3.LUT R3, R3, R16, RZ, 0x3c, !PT ;  /* 0x0000001003035212 */ /* 0x000fe400078e3cff */
[----:B------:R-:W-:Y:S02]  /*0780*/  @P6 LOP3.LUT R5, R5, R18, RZ, 0x3c, !PT ;  /* 0x0000001205056212 */ /* 0x000fe400078e3cff */
[----:B------:R-:W-:Y:S02]  /*0790*/  @P6 LOP3.LUT R3, R3, R22, RZ, 0x3c, !PT ;  /* 0x0000001603036212 */ /* 0x000fe400078e3cff */
[----:B------:R-:W-:Y:S02]  /*07a0*/  @P0 LOP3.LUT R0, R0, R25, RZ, 0x3c, !PT ;  /* 0x0000001900000212 */ /* 0x000fe400078e3cff */
[----:B------:R-:W-:-:S02]  /*07b0*/  @P0 LOP3.LUT R5, R5, R24, RZ, 0x3c, !PT ;  /* 0x0000001805050212 */ /* 0x000fc400078e3cff */
[----:B------:R-:W-:Y:S02]  /*07c0*/  @P0 LOP3.LUT R3, R3, R26, RZ, 0x3c, !PT ;  /* 0x0000001a03030212 */ /* 0x000fe400078e3cff */
[----:B--2---:R-:W-:Y:S02]  /*07d0*/  @P6 LOP3.LUT R4, R4, R17, RZ, 0x3c, !PT ;  /* 0x0000001104046212 */ /* 0x004fe400078e3cff */
[----:B---3--:R-:W-:Y:S02]  /*07e0*/  @P6 LOP3.LUT R2, R2, R19, RZ, 0x3c, !PT ;  /* 0x0000001302026212 */ /* 0x008fe400078e3cff */
[----:B----4-:R-:W-:Y:S02]  /*07f0*/  @P0 LOP3.LUT R4, R4, R21, RZ, 0x3c, !PT ;  /* 0x0000001504040212 */ /* 0x010fe400078e3cff */
[----:B------:R-:W-:Y:S02]  /*0800*/  @P0 LOP3.LUT R2, R2, R23, RZ, 0x3c, !PT ;  /* 0x0000001702020212 */ /* 0x000fe400078e3cff */
[----:B------:R-:W-:-:S13]  /*0810*/  R2P PR, R20.B1, 0x7f ;  /* 0x0000007f14007804 */ /* 0x000fda0000001000 */
[----:B------:R-:W2:Y:S04]  /*0820*/  @P0 LDG.E R18, desc[UR6][R14.64+0xb0] ;  /* 0x0000b0060e120981 */ /* 0x000ea8000c1e1900 */
[----:B------:R-:W3:Y:S04]  /*0830*/  @P0 LDG.E R21, desc[UR6][R14.64+0xa0] ;  /* 0x0000a0060e150981 */ /* 0x000ee8000c1e1900 */
[----:B------:R-:W4:Y:S04]  /*0840*/  @P0 LDG.E R23, desc[UR6][R14.64+0xa4] ;  /* 0x0000a4060e170981 */ /* 0x000f28000c1e1900 */
[----:B------:R-:W4:Y:S04]  /*0850*/  @P0 LDG.E R16, desc[UR6][R14.64+0xa8] ;  /* 0x0000a8060e100981 */ /* 0x000f28000c1e1900 */
[----:B------:R-:W4:Y:S04]  /*0860*/  @P0 LDG.E R25, desc[UR6][R14.64+0xac] ;  /* 0x0000ac060e190981 */ /* 0x000f28000c1e1900 */
[----:B------:R-:W4:Y:S04]  /*0870*/  @P1 LDG.E R27, desc[UR6][R14.64+0xb4] ;  /* 0x0000b4060e1b1981 */ /* 0x000f28000c1e1900 */
[----:B------:R-:W4:Y:S04]  /*0880*/  @P2 LDG.E R29, desc[UR6][R14.64+0xc8] ;  /* 0x0000c8060e1d2981 */ /* 0x000f28000c1e1900 */
[----:B------:R-:W4:Y:S04]  /*0890*/  @P3 LDG.E R19, desc[UR6][R14.64+0xdc] ;  /* 0x0000dc060e133981 */ /* 0x000f28000c1e1900 */
        /* <DEDUP_REMOVED lines=12> */
[----:B------:R-:W-:Y:S01]  /*0960*/  LOP3.LUT P0, RZ, R20, 0x8000, RZ, 0xc0, !PT ;  /* 0x0000800014ff7812 */ /* 0x000fe2000780c0ff */
[----:B------:R-:W4:Y:S04]  /*0970*/  @P1 LDG.E R25, desc[UR6][R14.64+0xc0] ;  /* 0x0000c0060e191981 */ /* 0x000f28000c1e1900 */
[----:B------:R-:W4:Y:S01]  /*0980*/  @P1 LDG.E R20, desc[UR6][R14.64+0xc4] ;  /* 0x0000c4060e141981 */ /* 0x000f22000c1e1900 */
[----:B------:R-:W-:-:S03]  /*0990*/  @P1 LOP3.LUT R0, R0, R27, RZ, 0x3c, !PT ;  /* 0x0000001b00001212 */ /* 0x000fc600078e3cff */
[----:B------:R-:W4:Y:S01]  /*09a0*/  @P2 LDG.E R27, desc[UR6][R14.64+0xcc] ;  /* 0x0000cc060e1b2981 */ /* 0x000f22000c1e1900 */
[----:B------:R-:W-:-:S03]  /*09b0*/  @P2 LOP3.LUT R0, R0, R29, RZ, 0x3c, !PT ;  /* 0x0000001d00002212 */ /* 0x000fc600078e3cff */
[----:B------:R-:W4:Y:S01]  /*09c0*/  @P6 LDG.E R29, desc[UR6][R14.64+0x118] ;  /* 0x000118060e1d6981 */ /* 0x000f22000c1e1900 */
[----:B------:R-:W-:-:S03]  /*09d0*/  @P3 LOP3.LUT R0, R0, R19, RZ, 0x3c, !PT ;  /* 0x0000001300003212 */ /* 0x000fc600078e3cff */
[----:B------:R-:W4:Y:S01]  /*09e0*/  @P2 LDG.E R19, desc[UR6][R14.64+0xd4] ;  /* 0x0000d4060e132981 */ /* 0x000f22000c1e1900 */
[----:B------:R-:W-:-:S03]  /*09f0*/  @P4 LOP3.LUT R0, R0, R17, RZ, 0x3c, !PT ;  /* 0x0000001100004212 */ /* 0x000fc600078e3cff */
[----:B------:R-:W4:Y:S04]  /*0a00*/  @P5 LDG.E R17, desc[UR6][R14.64+0x108] ;  /* 0x000108060e115981 */ /* 0x000f28000c1e1900 */
[----:B------:R-:W4:Y:S01]  /*0a10*/  @P0 LDG.E R26, desc[UR6][R14.64+0x13c] ;  /* 0x00013c060e1a0981 */ /* 0x000f22000c1e1900 */
[----:B--2---:R-:W-:-:S03]  /*0a20*/  @P1 LOP3.LUT R5, R5, R18, RZ, 0x3c, !PT ;  /* 0x0000001205051212 */ /* 0x004fc600078e3cff */
[----:B------:R-:W2:Y:S01]  /*0a30*/  @P4 LDG.E R18, desc[UR6][R14.64+0x100] ;  /* 0x000100060e124981 */ /* 0x000ea2000c1e1900 */
[----:B---3--:R-:W-:Y:S02]  /*0a40*/  @P5 LOP3.LUT R0, R0, R21, RZ, 0x3c, !PT ;  /* 0x0000001500005212 */ /* 0x008fe400078e3cff */
[----:B------:R-:W-:Y:S01]  /*0a50*/  @P2 LOP3.LUT R5, R5, R22, RZ, 0x3c, !PT ;  /* 0x0000001605052212 */ /* 0x000fe200078e3cff */
[----:B------:R-:W3:Y:S01]  /*0a60*/  @P3 LDG.E R21, desc[UR6][R14.64+0xe0] ;  /* 0x0000e0060e153981 */ /* 0x000ee2000c1e1900 */
[----:B----4-:R-:W-:-:S03]  /*0a70*/  @P1 LOP3.LUT R4, R4, R23, RZ, 0x3c, !PT ;  /* 0x0000001704041212 */ /* 0x010fc600078e3cff */
[----:B------:R-:W4:Y:S04]  /*0a80*/  @P3 LDG.E R22, desc[UR6][R14.64+0xec] ;  /* 0x0000ec060e163981 */ /* 0x000f28000c1e1900 */
[----:B------:R-:W2:Y:S01]  /*0a90*/  @P3 LDG.E R23, desc[UR6][R14.64+0xe8] ;  /* 0x0000e8060e173981 */ /* 0x000ea2000c1e1900 */
[----:B------:R-:W-:-:S03]  /*0aa0*/  @P1 LOP3.LUT R2, R2, R25, RZ, 0x3c, !PT ;  /* 0x0000001902021212 */ /* 0x000fc600078e3cff */
[----:B------:R-:W2:Y:S01]  /*0ab0*/  @P4 LDG.E R25, desc[UR6][R14.64+0xf4] ;  /* 0x0000f4060e194981 */ /* 0x000ea2000c1e1900 */
[----:B------:R-:W-:-:S03]  /*0ac0*/  @P1 LOP3.LUT R3, R3, R20, RZ, 0x3c, !PT ;  /* 0x0000001403031212 */ /* 0x000fc600078e3cff */
[----:B------:R-:W2:Y:S01]  /*0ad0*/  @P3 LDG.E R20, desc[UR6][R14.64+0xe4] ;  /* 0x0000e4060e143981 */ /* 0x000ea2000c1e1900 */
[----:B------:R-:W-:Y:S02]  /*0ae0*/  @P2 LOP3.LUT R4, R4, R27, RZ, 0x3c, !PT ;  /* 0x0000001b04042212 */ /* 0x000fe400078e3cff */
[----:B------:R-:W-:Y:S01]  /*0af0*/  @P2 LOP3.LUT R3, R3, R16, RZ, 0x3c, !PT ;  /* 0x0000001003032212 */ /* 0x000fe200078e3cff */
[----:B------:R-:W2:Y:S04]  /*0b00*/  @P4 LDG.E R27, desc[UR6][R14.64+0xfc] ;  /* 0x0000fc060e1b4981 */ /* 0x000ea8000c1e1900 */
[----:B------:R-:W2:Y:S01]  /*0b10*/  @P5 LDG.E R16, desc[UR6][R14.64+0x10c] ;  /* 0x00010c060e105981 */ /* 0x000ea2000c1e1900 */
[----:B------:R-:W-:-:S03]  /*0b20*/  @P2 LOP3.LUT R2, R2, R19, RZ, 0x3c, !PT ;  /* 0x0000001302022212 */ /* 0x000fc600078e3cff */
[----:B------:R-:W2:Y:S01]  /*0b30*/  @P5 LDG.E R19, desc[UR6][R14.64+0x110] ;  /* 0x000110060e135981 */ /* 0x000ea2000c1e1900 */
[----:B------:R-:W-:-:S03]  /*0b40*/  @P6 LOP3.LUT R0, R0, R29, RZ, 0x3c, !PT ;  /* 0x0000001d00006212 */ /* 0x000fc600078e3cff */
[----:B------:R-:W2:Y:S01]  /*0b50*/  @P0 LDG.E R29, desc[UR6][R14.64+0x12c] ;  /* 0x00012c060e1d0981 */ /* 0x000ea2000c1e1900 */
[----:B---3--:R-:W-:-:S03]  /*0b60*/  @P3 LOP3.LUT R4, R4, R21, RZ, 0x3c, !PT ;  /* 0x0000001504043212 */ /* 0x008fc600078e3cff */
[----:B------:R-:W3:Y:S01]  /*0b70*/  @P6 LDG.E R21, desc[UR6][R14.64+0x11c] ;  /* 0x00011c060e156981 */ /* 0x000ee2000c1e1900 */
[----:B----4-:R-:W-:-:S03]  /*0b80*/  @P3 LOP3.LUT R3, R3, R22, RZ, 0x3c, !PT ;  /* 0x0000001603033212 */ /* 0x010fc600078e3cff */
[----:B------:R-:W4:Y:S01]  /*0b90*/  @P6 LDG.E R22, desc[UR6][R14.64+0x128] ;  /* 0x000128060e166981 */ /* 0x000f22000c1e1900 */
[----:B--2---:R-:W-:Y:S02]  /*0ba0*/  @P3 LOP3.LUT R2, R2, R23, RZ, 0x3c, !PT ;  /* 0x0000001702023212 */ /* 0x004fe400078e3cff */
[----:B------:R-:W-:Y:S01]  /*0bb0*/  @P4 LOP3.LUT R3, R3, R18, RZ, 0x3c, !PT ;  /* 0x0000001203034212 */ /* 0x000fe200078e3cff */
[----:B------:R-:W2:Y:S01]  /*0bc0*/  @P6 LDG.E R23, desc[UR6][R14.64+0x124] ;  /* 0x000124060e176981 */ /* 0x000ea2000c1e1900 */
[----:B------:R-:W-:-:S03]  /*0bd0*/  @P4 LOP3.LUT R4, R4, R25, RZ, 0x3c, !PT ;  /* 0x0000001904044212 */ /* 0x000fc600078e3cff */
[----:B------:R-:W4:Y:S01]  /*0be0*/  @P6 LDG.E R18, desc[UR6][R14.64+0x120] ;  /* 0x000120060e126981 */ /* 0x000f22000c1e1900 */
[----:B------:R-:W-:-:S03]  /*0bf0*/  @P3 LOP3.LUT R5, R5, R20, RZ, 0x3c, !PT ;  /* 0x0000001405053212 */ /* 0x000fc600078e3cff */
[----:B------:R-:W4:Y:S01]  /*0c00*/  @P5 LDG.E R20, desc[UR6][R14.64+0x114] ;  /* 0x000114060e145981 */ /* 0x000f22000c1e1900 */
[----:B------:R-:W-:Y:S02]  /*0c10*/  @P4 LOP3.LUT R5, R5, R24, RZ, 0x3c, !PT ;  /* 0x0000001805054212 */ /* 0x000fe400078e3cff */
[----:B------:R-:W-:Y:S01]  /*0c20*/  @P5 LOP3.LUT R4, R4, R17, RZ, 0x3c, !PT ;  /* 0x0000001104045212 */ /* 0x000fe200078e3cff */
[----:B------:R-:W4:Y:S04]  /*0c30*/  @P0 LDG.E R24, desc[UR6][R14.64+0x134] ;  /* 0x000134060e180981 */ /* 0x000f28000c1e1900 */
[----:B------:R-:W4:Y:S04]  /*0c40*/  @P0 LDG.E R17, desc[UR6][R14.64+0x130] ;  /* 0x000130060e110981 */ /* 0x000f28000c1e1900 */
[----:B------:R-:W4:Y:S01]  /*0c50*/  @P0 LDG.E R25, desc[UR6][R14.64+0x138] ;  /* 0x000138060e190981 */ /* 0x000f22000c1e1900 */
[----:B------:R-:W-:Y:S01]  /*0c60*/  UIADD3 UR4, UPT, UPT, UR4, 0x10, URZ ;  /* 0x0000001004047890 */ /* 0x000fe2000fffe0ff */
[----:B------:R-:W-:-:S03]  /*0c70*/  @P4 LOP3.LUT R2, R2, R27, RZ, 0x3c, !PT ;  /* 0x0000001b02024212 */ /* 0x000fc600078e3cff */
[----:B------:R-:W-:Y:S01]  /*0c80*/  UISETP.NE.AND UP0, UPT, UR4, 0x20, UPT ;  /* 0x000000200400788c */ /* 0x000fe2000bf05270 */
[----:B------:R-:W-:Y:S02]  /*0c90*/  @P5 LOP3.LUT R5, R5, R16, RZ, 0x3c, !PT ;  /* 0x0000001005055212 */ /* 0x000fe400078e3cff */
[----:B------:R-:W-:Y:S02]  /*0ca0*/  @P5 LOP3.LUT R2, R2, R19, RZ, 0x3c, !PT ;  /* 0x0000001302025212 */ /* 0x000fe400078e3cff */
[----:B------:R-:W-:Y:S02]  /*0cb0*/  @P0 LOP3.LUT R0, R0, R29, RZ, 0x3c, !PT ;  /* 0x0000001d00000212 */ /* 0x000fe400078e3cff */
[----:B---3--:R-:W-:Y:S02]  /*0cc0*/  @P6 LOP3.LUT R4, R4, R21, RZ, 0x3c, !PT ;  /* 0x0000001504046212 */ /* 0x008fe400078e3cff */
[----:B--2---:R-:W-:Y:S02]  /*0cd0*/  @P6 LOP3.LUT R2, R2, R23, RZ, 0x3c, !PT ;  /* 0x0000001702026212 */ /* 0x004fe400078e3cff */
[----:B----4-:R-:W-:-:S02]  /*0ce0*/  @P6 LOP3.LUT R5, R5, R18, RZ, 0x3c, !PT ;  /* 0x0000001205056212 */ /* 0x010fc400078e3cff */
[----:B------:R-:W-:-:S04]  /*0cf0*/  @P5 LOP3.LUT R3, R3, R20, RZ, 0x3c, !PT ;  /* 0x0000001403035212 */ /* 0x000fc800078e3cff */
[----:B------:R-:W-:Y:S02]  /*0d00*/  @P6 LOP3.LUT R3, R3, R22, RZ, 0x3c, !PT ;  /* 0x0000001603036212 */ /* 0x000fe400078e3cff */
[----:B------:R-:W-:Y:S02]  /*0d10*/  @P0 LOP3.LUT R5, R5, R24, RZ, 0x3c, !PT ;  /* 0x0000001805050212 */ /* 0x000fe400078e3cff */
[----:B------:R-:W-:Y:S02]  /*0d20*/  @P0 LOP3.LUT R4, R4, R17, RZ, 0x3c, !PT ;  /* 0x0000001104040212 */ /* 0x000fe400078e3cff */
[----:B------:R-:W-:Y:S02]  /*0d30*/  @P0 LOP3.LUT R3, R3, R26, RZ, 0x3c, !PT ;  /* 0x0000001a03030212 */ /* 0x000fe400078e3cff */
[----:B------:R-:W-:Y:S01]  /*0d40*/  @P0 LOP3.LUT R2, R2, R25, RZ, 0x3c, !PT ;  /* 0x0000001902020212 */ /* 0x000fe200078e3cff */
[----:B------:R-:W-:Y:S06]  /*0d50*/  BRA.U UP0, `(.L_x_4) ;  /* 0xfffffff5004c7547 */ /* 0x000fec000b83ffff */
[----:B------:R-:W-:-:S05]  /*0d60*/  VIADD R6, R6, 0x1 ;  /* 0x0000000106067836 */ /* 0x000fca0000000000 */
[----:B------:R-:W-:-:S13]  /*0d70*/  ISETP.NE.AND P0, PT, R6, 0x5, PT ;  /* 0x000000050600780c */ /* 0x000fda0003f05270 */
[----:B------:R-:W-:Y:S05]  /*0d80*/  @P0 BRA `(.L_x_5) ;  /* 0xfffffff400300947 */ /* 0x000fea000383ffff */
[----:B------:R-:W-:Y:S01]  /*0d90*/  LOP3.LUT R6, R12, 0x3, RZ, 0xc0, !PT ;  /* 0x000000030c067812 */ /* 0x000fe200078ec0ff */
[----:B------:R0:W-:Y:S03]  /*0da0*/  STL.64 [R1+0x8], R4 ;  /* 0x0000080401007387 */ /* 0x0001e60000100a00 */
[----:B------:R-:W-:Y:S01]  /*0db0*/  ISETP.NE.U32.AND P0, PT, R6, 0x1, PT ;  /* 0x000000010600780c */ /* 0x000fe20003f05070 */
[----:B------:R0:W-:Y:S03]  /*0dc0*/  STL.64 [R1+0x10], R2 ;  /* 0x0000100201007387 */ /* 0x0001e60000100a00 */
[----:B------:R-:W-:Y:S01]  /*0dd0*/  ISETP.NE.AND.EX P0, PT, RZ, RZ, PT, P0 ;  /* 0x000000ffff00720c */ /* 0x000fe20003f05300 */
[----:B------:R0:W-:-:S12]  /*0de0*/  STL [R1+0x4], R0 ;  /* 0x0000040001007387 */ /* 0x0001d80000100800 */
[----:B0-----:R-:W-:Y:S05]  /*0df0*/  @!P0 BRA `(.L_x_3) ;  /* 0x0000001400f88947 */ /* 0x001fea0003800000 */
[----:B------:R-:W-:Y:S01]  /*0e00*/  UMOV UR4, URZ ;  /* 0x000000ff00047c82 */ /* 0x000fe20008000000 */
[----:B------:R-:W-:Y:S01]  /*0e10*/  IMAD.MOV.U32 R0, RZ, RZ, RZ ;  /* 0x000000ffff007224 */ /* 0x000fe200078e00ff */
[----:B------:R-:W-:Y:S01]  /*0e20*/  CS2R R4, SRZ ;  /* 0x0000000000047805 */ /* 0x000fe2000001ff00 */
[----:B------:R-:W-:Y:S02]  /*0e30*/  IMAD.MOV.U32 R6, RZ, RZ, RZ ;  /* 0x000000ffff067224 */ /* 0x000fe400078e00ff */
[----:B------:R-:W-:Y:S02]  /*0e40*/  IMAD.MOV.U32 R2, RZ, RZ, RZ ;  /* 0x000000ffff027224 */ /* 0x000fe400078e00ff */
[----:B------:R-:W-:-:S07]  /*0e50*/  IMAD.U32 R3, RZ, RZ, UR4 ;  /* 0x00000004ff037e24 */ /* 0x000fce000f8e00ff */
.L_x_7:
[----:B------:R-:W-:-:S06]  /*0e60*/  IMAD R11, R6, 0x4, R1 ;  /* 0x00000004060b7824 */ /* 0x000fcc00078e0201 */
[----:B------:R-:W5:Y:S01]  /*0e70*/  LDL R11, [R11+0x4] ;  /* 0x000004000b0b7983 */ /* 0x000f620000100800 */
[----:B------:R-:W-:Y:S01]  /*0e80*/  IMAD.SHL.U32 R13, R6, 0x20, RZ ;  /* 0x00000020060d7824 */ /* 0x000fe200078e00ff */
[----:B------:R-:W-:-:S06]  /*0e90*/  UMOV UR4, URZ ;  /* 0x000000ff00047c82 */ /* 0x000fcc0008000000 */
.L_x_6:
        /* <DEDUP_REMOVED lines=179> */
[----:B------:R0:W-:Y:S03]  /*19d0*/  STL [R1+0x4], R0 ;  /* 0x0000040001007387 */ /* 0x0001e60000100800 */
[----:B------:R-:W-:Y:S01]  /*19e0*/  ISETP.NE.AND.EX P0, PT, RZ, RZ, PT, P0 ;  /* 0x000000ffff00720c */ /* 0x000fe20003f05300 */
[----:B------:R0:W-:-:S12]  /*19f0*/  STL.64 [R1+0x10], R2 ;  /* 0x0000100201007387 */ /* 0x0001d80000100a00 */
[----:B0-----:R-:W-:Y:S05]  /*1a00*/  @P0 BRA `(.L_x_3) ;  /* 0x0000000800f40947 */ /* 0x001fea0003800000 */
[----:B------:R-:W-:Y:S01]  /*1a10*/  UMOV UR4, URZ ;  /* 0x000000ff00047c82 */ /* 0x000fe20008000000 */
[----:B------:R-:W-:Y:S01]  /*1a20*/  IMAD.MOV.U32 R0, RZ, RZ, RZ ;  /* 0x000000ffff007224 */ /* 0x000fe200078e00ff */
[----:B------:R-:W-:Y:S01]  /*1a30*/  CS2R R4, SRZ ;  /* 0x0000000000047805 */ /* 0x000fe2000001ff00 */
[----:B------:R-:W-:Y:S02]  /*1a40*/  IMAD.MOV.U32 R6, RZ, RZ, RZ ;  /* 0x000000ffff067224 */ /* 0x000fe400078e00ff */
[----:B------:R-:W-:Y:S02]  /*1a50*/  IMAD.MOV.U32 R2, RZ, RZ, RZ ;  /* 0x000000ffff027224 */ /* 0x000fe400078e00ff */
[----:B------:R-:W-:-:S07]  /*1a60*/  IMAD.U32 R3, RZ, RZ, UR4 ;  /* 0x00000004ff037e24 */ /* 0x000fce000f8e00ff */
.L_x_9:
[----:B------:R-:W-:-:S06]  /*1a70*/  IMAD R11, R6, 0x4, R1 ;  /* 0x00000004060b7824 */ /* 0x000fcc00078e0201 */
[----:B------:R-:W5:Y:S01]  /*1a80*/  LDL R11, [R11+0x4] ;  /* 0x000004000b0b7983 */ /* 0x000f620000100800 */
[----:B------:R-:W-:Y:S01]  /*1a90*/  IMAD.SHL.U32 R13, R6, 0x20, RZ ;  /* 0x00000020060d7824 */ /* 0x000fe200078e00ff */
[----:B------:R-:W-:-:S06]  /*1aa0*/  UMOV UR4, URZ ;  /* 0x000000ff00047c82 */ /* 0x000fcc0008000000 */
.L_x_8:
        /* <DEDUP_REMOVED lines=176> */
[----:B------:R0:W-:Y:S04]  /*25b0*/  STL.64 [R1+0x8], R4 ;  /* 0x0000080401007387 */ /* 0x0001e80000100a00 */
[----:B------:R0:W-:Y:S04]  /*25c0*/  STL [R1+0x4], R0 ;  /* 0x0000040001007387 */ /* 0x0001e80000100800 */
[----:B------:R0:W-:Y:S02]  /*25d0*/  STL.64 [R1+0x10], R2 ;  /* 0x0000100201007387 */ /* 0x0001e40000100a00 */
.L_x_3:
[----:B------:R-:W-:Y:S05]  /*25e0*/  BSYNC.RECONVERGENT B1 ;  /* 0x0000000000017941 */ /* 0x000fea0003800200 */
.L_x_2:
[----:B------:R-:W-:Y:S01]  /*25f0*/  ISETP.GT.U32.AND P0, PT, R12, 0x3, PT ;  /* 0x000000030c00780c */ /* 0x000fe20003f04070 */
[----:B------:R-:W-:Y:S01]  /*2600*/  VIADD R10, R10, 0x1 ;  /* 0x000000010a0a7836 */ /* 0x000fe20000000000 */
[--C-:B------:R-:W-:Y:S02]  /*2610*/  SHF.R.U64 R12, R12, 0x2, R7.reuse ;  /* 0x000000020c0c7819 */ /* 0x100fe40000001207 */
[----:B------:R-:W-:Y:S02]  /*2620*/  ISETP.GT.U32.AND.EX P0, PT, R7, RZ, PT, P0 ;  /* 0x000000ff0700720c */ /* 0x000fe40003f04100 */
[----:B------:R-:W-:-:S11]  /*2630*/  SHF.R.U32.HI R7, RZ, 0x2, R7 ;  /* 0x00000002ff077819 */ /* 0x000fd60000011607 */
[----:B------:R-:W-:Y:S05]  /*2640*/  @P0 BRA `(.L_x_10) ;  /* 0xffffffd800d40947 */ /* 0x000fea000383ffff */
.L_x_1:
[----:B------:R-:W-:Y:S05]  /*2650*/  BSYNC.RECONVERGENT B0 ;  /* 0x0000000000007941 */ /* 0x000fea0003800200 */
.L_x_0:
[----:B------:R-:W1:Y:S01]  /*2660*/  LDCU UR4, c[0x0][0x388] ;  /* 0x00007100ff0477ac */ /* 0x000e620008000800 */
[----:B------:R-:W-:-:S04]  /*2670*/  SHF.R.U32.HI R7, RZ, 0x2, R0 ;  /* 0x00000002ff077819 */ /* 0x000fc80000011600 */
[----:B------:R-:W-:Y:S01]  /*2680*/  LOP3.LUT R7, R7, R0, RZ, 0x3c, !PT ;  /* 0x0000000007077212 */ /* 0x000fe200078e3cff */
[----:B0-----:R-:W-:-:S04]  /*2690*/  IMAD.SHL.U32 R0, R3, 0x10, RZ ;  /* 0x0000001003007824 */ /* 0x001fc800078e00ff */
[----:B------:R-:W-:-:S05]  /*26a0*/  IMAD.SHL.U32 R2, R7, 0x2, RZ ;  /* 0x0000000207027824 */ /* 0x000fca00078e00ff */
[----:B------:R-:W-:Y:S01]  /*26b0*/  LOP3.LUT R0, R7, R2, R0, 0x96, !PT ;  /* 0x0000000207007212 */ /* 0x000fe200078e9600 */
[----:B-1----:R-:W0:Y:S03]  /*26c0*/  I2F.U32.RP R6, UR4 ;  /* 0x0000000400067d06 */ /* 0x002e260008209000 */
[----:B------:R-:W-:Y:S02]  /*26d0*/  LOP3.LUT R0, R0, R3, RZ, 0x3c, !PT ;  /* 0x0000000300007212 */ /* 0x000fe400078e3cff */
[----:B------:R-:W1:Y:S01]  /*26e0*/  LDC.64 R2, c[0x0][0x380] ;  /* 0x0000e000ff027b82 */ /* 0x000e620000000a00 */
[----:B------:R-:W-:Y:S02]  /*26f0*/  ISETP.NE.U32.AND P1, PT, RZ, UR4, PT ;  /* 0x00000004ff007c0c */ /* 0x000fe4000bf25070 */
[----:B------:R-:W-:Y:S01]  /*2700*/  VIADD R0, R0, 0x1821c320 ;  /* 0x1821c32000007836 */ /* 0x000fe20000000000 */
[----:B0-----:R-:W0:Y:S02]  /*2710*/  MUFU.RCP R6, R6 ;  /* 0x0000000600067308 */ /* 0x001e240000001000 */
[----:B0-----:R-:W-:-:S06]  /*2720*/  VIADD R4, R6, 0xffffffe ;  /* 0x0ffffffe06047836 */ /* 0x001fcc0000000000 */
[----:B------:R0:W2:Y:S02]  /*2730*/  F2I.FTZ.U32.TRUNC.NTZ R5, R4 ;  /* 0x0000000400057305 */ /* 0x0000a4000021f000 */
[----:B0-----:R-:W-:Y:S02]  /*2740*/  IMAD.MOV.U32 R4, RZ, RZ, RZ ;  /* 0x000000ffff047224 */ /* 0x001fe400078e00ff */
[----:B--2---:R-:W-:-:S04]  /*2750*/  IMAD.MOV R8, RZ, RZ, -R5 ;  /* 0x000000ffff087224 */ /* 0x004fc800078e0a05 */
[----:B------:R-:W-:-:S04]  /*2760*/  IMAD R7, R8, UR4, RZ ;  /* 0x0000000408077c24 */ /* 0x000fc8000f8e02ff */
[----:B------:R-:W-:-:S06]  /*2770*/  IMAD.HI.U32 R5, R5, R7, R4 ;  /* 0x0000000705057227 */ /* 0x000fcc00078e0004 */
[----:B------:R-:W-:-:S04]  /*2780*/  IMAD.HI.U32 R5, R5, R0, RZ ;  /* 0x0000000005057227 */ /* 0x000fc800078e00ff */
[----:B------:R-:W-:-:S04]  /*2790*/  IMAD.MOV R5, RZ, RZ, -R5 ;  /* 0x000000ffff057224 */ /* 0x000fc800078e0a05 */
[----:B------:R-:W-:-:S05]  /*27a0*/  IMAD R5, R5, UR4, R0 ;  /* 0x0000000405057c24 */ /* 0x000fca000f8e0200 */
[----:B------:R-:W-:-:S13]  /*27b0*/  ISETP.GE.U32.AND P0, PT, R5, UR4, PT ;  /* 0x0000000405007c0c */ /* 0x000fda000bf06070 */
[----:B------:R-:W-:-:S05]  /*27c0*/  @P0 VIADD R5, R5, -UR4 ;  /* 0x8000000405050c36 */ /* 0x000fca0008000000 */
[----:B------:R-:W-:-:S13]  /*27d0*/  ISETP.GE.U32.AND P0, PT, R5, UR4, PT ;  /* 0x0000000405007c0c */ /* 0x000fda000bf06070 */
[----:B------:R-:W-:Y:S01]  /*27e0*/  @P0 VIADD R5, R5, -UR4 ;  /* 0x8000000405050c36 */ /* 0x000fe20008000000 */
[----:B------:R-:W-:-:S05]  /*27f0*/  @!P1 LOP3.LUT R5, RZ, UR4, RZ, 0x33, !PT ;  /* 0x00000004ff059c12 */ /* 0x000fca000f8e33ff */
[----:B-1----:R-:W-:-:S05]  /*2800*/  IMAD.WIDE R2, R5, 0x4, R2 ;  /* 0x0000000405027825 */ /* 0x002fca00078e0202 */
[----:B------:R-:W2:Y:S02]  /*2810*/  LDG.E R0, desc[UR6][R2.64] ;  /* 0x0000000602007981 */ /* 0x000ea4000c1e1900 */
[----:B--2---:R-:W-:-:S05]  /*2820*/  FADD R5, R0, 1 ;  /* 0x3f80000000057421 */ /* 0x004fca0000000000 */
[----:B------:R-:W-:Y:S01]  /*2830*/  STG.E desc[UR6][R2.64], R5 ;  /* 0x0000000502007986 */ /* 0x000fe2000c101906 */
[----:B------:R-:W-:Y:S05]  /*2840*/  EXIT ;  /* 0x000000000000794d */ /* 0x000fea0003800000 */
.L_x_11:
[----:B------:R-:W-:-:S00]  /*2850*/  BRA `(.L_x_11) ;  /* 0xfffffffc00fc7947 */ /* 0x000fc0000383ffff */
[----:B------:R-:W-:-:S00]  /*2860*/  NOP ;  /* 0x0000000000007918 */ /* 0x000fc00000000000 */
        /* <DEDUP_REMOVED lines=9> */
.L_x_18:


//--------------------- .text._Z5sgemmPfS_S_i     --------------------------
	.section	.text._Z5sgemmPfS_S_i,"ax",@progbits
	.align	128
        .global         _Z5sgemmPfS_S_i
        .type           _Z5sgemmPfS_S_i,@function
        .size           _Z5sgemmPfS_S_i,(.L_x_19 - _Z5sgemmPfS_S_i)
        .other          _Z5sgemmPfS_S_i,@"STO_CUDA_ENTRY STV_DEFAULT"
_Z5sgemmPfS_S_i:
.text._Z5sgemmPfS_S_i:
[----:B------:R-:W-:Y:S01]  /*0000*/  LDC R1, c[0x0][0x37c] ;  /* 0x0000df00ff017b82 */ /* 0x000fe20000000800 */
[----:B------:R-:W0:Y:S07]  /*0010*/  S2R R4, SR_TID.Y ;  /* 0x0000000000047919 */ /* 0x000e2e0000002200 */
[----:B------:R-:W1:Y:S01]  /*0020*/  LDC R0, c[0x0][0x360] ;  /* 0x0000d800ff007b82 */ /* 0x000e620000000800 */
[----:B------:R-:W2:Y:S01]  /*0030*/  LDCU UR18, c[0x0][0x398] ;  /* 0x00007300ff1277ac */ /* 0x000ea20008000800 */
[----:B------:R-:W1:Y:S01]  /*0040*/  S2R R7, SR_TID.X ;  /* 0x0000000000077919 */ /* 0x000e620000002100 */
[----:B------:R-:W3:Y:S05]  /*0050*/  LDCU.64 UR16, c[0x0][0x358] ;  /* 0x00006b00ff1077ac */ /* 0x000eea0008000a00 */
[----:B------:R-:W0:Y:S08]  /*0060*/  S2UR UR5, SR_CTAID.Y ;  /* 0x00000000000579c3 */ /* 0x000e300000002600 */
[----:B------:R-:W0:Y:S01]  /*0070*/  LDC R5, c[0x0][0x364] ;  /* 0x0000d900ff057b82 */ /* 0x000e220000000800 */
[----:B--2---:R-:W-:-:S07]  /*0080*/  UISETP.GE.AND UP0, UPT, UR18, 0x1, UPT ;  /* 0x000000011200788c */ /* 0x004fce000bf06270 */
[----:B------:R-:W1:Y:S01]  /*0090*/  S2UR UR4, SR_CTAID.X ;  /* 0x00000000000479c3 */ /* 0x000e620000002500 */
[----:B------:R-:W-:-:S07]  /*00a0*/  PLOP3.LUT P0, PT, PT, PT, UP0, 0x80, 0x8 ;  /* 0x000000000008781c */ /* 0x000fce0003f0f008 */
[----:B------:R-:W2:Y:S01]  /*00b0*/  LDC.64 R2, c[0x0][0x380] ;  /* 0x0000e000ff027b82 */ /* 0x000ea20000000a00 */
[----:B0-----:R-:W-:-:S04]  /*00c0*/  IMAD R5, R5, UR5, R4 ;  /* 0x0000000505057c24 */ /* 0x001fc8000f8e0204 */
[----:B------:R-:W-:Y:S02]  /*00d0*/  IMAD R5, R5, UR18, RZ ;  /* 0x0000001205057c24 */ /* 0x000fe4000f8e02ff */
[----:B-1----:R-:W-:-:S05]  /*00e0*/  IMAD R0, R0, UR4, R7 ;  /* 0x0000000400007c24 */ /* 0x002fca000f8e0207 */
[----:B------:R-:W-:-:S05]  /*00f0*/  IADD3 R7, PT, PT, R0, R5, RZ ;  /* 0x0000000500077210 */ /* 0x000fca0007ffe0ff */
[----:B--2---:R-:W-:-:S05]  /*0100*/  IMAD.WIDE R2, R7, 0x4, R2 ;  /* 0x0000000407027825 */ /* 0x004fca00078e0202 */
[----:B---3--:R0:W-:Y:S01]  /*0110*/  STG.E desc[UR16][R2.64], RZ ;  /* 0x000000ff02007986 */ /* 0x0081e2000c101910 */
[----:B------:R-:W-:Y:S05]  /*0120*/  @!P0 EXIT ;  /* 0x000000000000894d */ /* 0x000fea0003800000 */
[----:B------:R-:W-:Y:S01]  /*0130*/  UISETP.GE.U32.AND UP0, UPT, UR18, 0x8, UPT ;  /* 0x000000081200788c */ /* 0x000fe2000bf06070 */
[----:B------:R-:W-:Y:S01]  /*0140*/  HFMA2 R7, -RZ, RZ, 0, 0 ;  /* 0x00000000ff077431 */ /* 0x000fe200000001ff */
[----:B------:R-:W-:-:S07]  /*0150*/  UMOV UR4, URZ ;  /* 0x000000ff00047c82 */ /* 0x000fce0008000000 */
[----:B------:R-:W-:Y:S05]  /*0160*/  BRA.U !UP0, `(.L_x_12) ;  /* 0x0000000508287547 */ /* 0x000fea000b800000 */
[----:B------:R-:W1:Y:S01]  /*0170*/  LDC.64 R6, c[0x0][0x388] ;  /* 0x0000e200ff067b82 */ /* 0x000e620000000a00 */
[----:B------:R-:W2:Y:S01]  /*0180*/  LDCU.64 UR20, c[0x0][0x390] ;  /* 0x00007200ff1477ac */ /* 0x000ea20008000a00 */
[----:B------:R-:W-:Y:S01]  /*0190*/  MOV R4, R0 ;  /* 0x0000000000047202 */ /* 0x000fe20000000f00 */
[----:B------:R-:W-:-:S04]  /*01a0*/  ULOP3.LUT UR4, UR18, 0x7ffffff8, URZ, 0xc0, !UPT ;  /* 0x7ffffff812047892 */ /* 0x000fc8000f8ec0ff */
[----:B------:R-:W-:Y:S02]  /*01b0*/  UIADD3 UR5, UPT, UPT, -UR4, URZ, URZ ;  /* 0x000000ff04057290 */ /* 0x000fe4000fffe1ff */
[----:B--2---:R-:W-:Y:S02]  /*01c0*/  UIMAD.WIDE.U32 UR6, UR18, 0xc, UR20 ;  /* 0x0000000c120678a5 */ /* 0x004fe4000f8e0014 */
[----:B------:R-:W-:Y:S02]  /*01d0*/  UIMAD.WIDE.U32 UR8, UR18, 0x10, UR20 ;  /* 0x00000010120878a5 */ /* 0x000fe4000f8e0014 */
[----:B------:R-:W-:Y:S01]  /*01e0*/  UIMAD.WIDE.U32 UR10, UR18, 0x14, UR20 ;  /* 0x00000014120a78a5 */ /* 0x000fe2000f8e0014 */
[----:B-1----:R-:W-:Y:S01]  /*01f0*/  IMAD.WIDE.U32 R6, R5, 0x4, R6 ;  /* 0x0000000405067825 */ /* 0x002fe200078e0006 */
[----:B------:R-:W-:Y:S02]  /*0200*/  UIMAD.WIDE.U32 UR12, UR18, 0x18, UR20 ;  /* 0x00000018120c78a5 */ /* 0x000fe4000f8e0014 */
[----:B------:R-:W-:Y:S01]  /*0210*/  UIMAD.WIDE.U32 UR14, UR18, 0x1c, UR20 ;  /* 0x0000001c120e78a5 */ /* 0x000fe2000f8e0014 */
[----:B------:R-:W-:-:S04]  /*0220*/  IADD3 R6, P0, PT, R6, 0x10, RZ ;  /* 0x0000001006067810 */ /* 0x000fc80007f1e0ff */
[----:B------:R-:W-:Y:S02]  /*0230*/  IADD3.X R9, PT, PT, RZ, R7, RZ, P0, !PT ;  /* 0x00000007ff097210 */ /* 0x000fe400007fe4ff */
[----:B------:R-:W-:-:S07]  /*0240*/  MOV R7, RZ ;  /* 0x000000ff00077202 */ /* 0x000fce0000000f00 */
.L_x_13:
[----:B------:R-:W-:Y:S02]  /*0250*/  MOV R11, 0x4 ;  /* 0x00000004000b7802 */ /* 0x000fe40000000f00 */
[----:B------:R-:W-:-:S03]  /*0260*/  MOV R8, R6 ;  /* 0x0000000600087202 */ /* 0x000fc60000000f00 */
[----:B------:R-:W-:Y:S02]  /*0270*/  IMAD.WIDE R10, R4, R11, UR20 ;  /* 0x00000014040a7e25 */ /* 0x000fe4000f8e020b */
[----:B--2---:R-:W2:Y:S04]  /*0280*/  LDG.E R6, desc[UR16][R8.64+-0x10] ;  /* 0xfffff01008067981 */ /* 0x004ea8000c1e1900 */
[----:B------:R-:W2:Y:S01]  /*0290*/  LDG.E R10, desc[UR16][R10.64] ;  /* 0x000000100a0a7981 */ /* 0x000ea2000c1e1900 */
[----:B------:R-:W-:-:S06]  /*02a0*/  UIMAD.WIDE.U32 UR22, UR18, 0x4, UR20 ;  /* 0x00000004121678a5 */ /* 0x000fcc000f8e0014 */
[----:B------:R-:W-:Y:S02]  /*02b0*/  MOV R12, UR22 ;  /* 0x00000016000c7c02 */ /* 0x000fe40008000f00 */
[----:B------:R-:W-:Y:S01]  /*02c0*/  MOV R13, UR23 ;  /* 0x00000017000d7c02 */ /* 0x000fe20008000f00 */
[----:B--2---:R-:W-:Y:S02]  /*02d0*/  FFMA R15, R6, R10, R7 ;  /* 0x0000000a060f7223 */ /* 0x004fe40000000007 */
[----:B------:R-:W-:-:S03]  /*02e0*/  IMAD.WIDE R6, R4, 0x4, R12 ;  /* 0x0000000404067825 */ /* 0x000fc600078e020c */
[----:B------:R1:W-:Y:S04]  /*02f0*/  STG.E desc[UR16][R2.64], R15 ;  /* 0x0000000f02007986 */ /* 0x0003e8000c101910 */
[----:B------:R-:W2:Y:S04]  /*0300*/  LDG.E R6, desc[UR16][R6.64] ;  /* 0x0000001006067981 */ /* 0x000ea8000c1e1900 */
[----:B------:R-:W2:Y:S01]  /*0310*/  LDG.E R14, desc[UR16][R8.64+-0xc] ;  /* 0xfffff410080e7981 */ /* 0x000ea2000c1e1900 */
[----:B------:R-:W-:-:S06]  /*0320*/  UIMAD.WIDE.U32 UR22, UR18, 0x8, UR20 ;  /* 0x00000008121678a5 */ /* 0x000fcc000f8e0014 */
[----:B------:R-:W-:Y:S02]  /*0330*/  MOV R12, UR22 ;  /* 0x00000016000c7c02 */ /* 0x000fe40008000f00 */
[----:B------:R-:W-:-:S03]  /*0340*/  MOV R13, UR23 ;  /* 0x00000017000d7c02 */ /* 0x000fc60008000f00 */
[----:B------:R-:W-:-:S04]  /*0350*/  IMAD.WIDE R10, R4, 0x4, R12 ;  /* 0x00000004040a7825 */ /* 0x000fc800078e020c */
[----:B--2---:R-:W-:-:S05]  /*0360*/  FFMA R17, R14, R6, R15 ;  /* 0x000000060e117223 */ /* 0x004fca000000000f */
[----:B------:R2:W-:Y:S04]  /*0370*/  STG.E desc[UR16][R2.64], R17 ;  /* 0x0000001102007986 */ /* 0x0005e8000c101910 */
[----:B------:R-:W1:Y:S04]  /*0380*/  LDG.E R10, desc[UR16][R10.64] ;  /* 0x000000100a0a7981 */ /* 0x000e68000c1e1900 */
[----:B------:R-:W1:Y:S01]  /*0390*/  LDG.E R12, desc[UR16][R8.64+-0x8] ;  /* 0xfffff810080c7981 */ /* 0x000e62000c1e1900 */
[----:B------:R-:W-:Y:S02]  /*03a0*/  HFMA2 R13, -RZ, RZ, 0, 2.384185791015625e-07 ;  /* 0x00000004ff0d7431 */ /* 0x000fe400000001ff */
[----:B-1----:R-:W-:-:S03]  /*03b0*/  FFMA R15, R12, R10, R17 ;  /* 0x0000000a0c0f7223 */ /* 0x002fc60000000011 */
[----:B------:R-:W-:Y:S02]  /*03c0*/  IMAD.WIDE R12, R4, R13, UR6 ;  /* 0x00000006040c7e25 */ /* 0x000fe4000f8e020d */
[----:B------:R1:W-:Y:S04]  /*03d0*/  STG.E desc[UR16][R2.64], R15 ;  /* 0x0000000f02007986 */ /* 0x0003e8000c101910 */
[----:B------:R-:W3:Y:S04]  /*03e0*/  LDG.E R12, desc[UR16][R12.64] ;  /* 0x000000100c0c7981 */ /* 0x000ee8000c1e1900 */
[----:B------:R-:W3:Y:S01]  /*03f0*/  LDG.E R6, desc[UR16][R8.64+-0x4] ;  /* 0xfffffc1008067981 */ /* 0x000ee2000c1e1900 */
[----:B------:R-:W-:Y:S01]  /*0400*/  MOV R7, 0x4 ;  /* 0x0000000400077802 */ /* 0x000fe20000000f00 */
[----:B------:R-:W-:-:S02]  /*0410*/  HFMA2 R11, -RZ, RZ, 0, 2.384185791015625e-07 ;  /* 0x00000004ff0b7431 */ /* 0x000fc400000001ff */
[----:B---3--:R-:W-:Y:S02]  /*0420*/  FFMA R19, R6, R12, R15 ;  /* 0x0000000c06137223 */ /* 0x008fe4000000000f */
[----:B------:R-:W-:-:S03]  /*0430*/  IMAD.WIDE R6, R4, R7, UR8 ;  /* 0x0000000804067e25 */ /* 0x000fc6000f8e0207 */
[----:B------:R3:W-:Y:S04]  /*0440*/  STG.E desc[UR16][R2.64], R19 ;  /* 0x0000001302007986 */ /* 0x0007e8000c101910 */
[----:B------:R-:W2:Y:S04]  /*0450*/  LDG.E R6, desc[UR16][R6.64] ;  /* 0x0000001006067981 */ /* 0x000ea8000c1e1900 */
[----:B------:R-:W2:Y:S02]  /*0460*/  LDG.E R10, desc[UR16][R8.64] ;  /* 0x00000010080a7981 */ /* 0x000ea4000c1e1900 */
[----:B--2---:R-:W-:Y:S01]  /*0470*/  FFMA R17, R10, R6, R19 ;  /* 0x000000060a117223 */ /* 0x004fe20000000013 */
[----:B------:R-:W-:-:S04]  /*0480*/  IMAD.WIDE R10, R4, R11, UR10 ;  /* 0x0000000a040a7e25 */ /* 0x000fc8000f8e020b */
[----:B------:R2:W-:Y:S04]  /*0490*/  STG.E desc[UR16][R2.64], R17 ;  /* 0x0000001102007986 */ /* 0x0005e8000c101910 */
[----:B------:R-:W4:Y:S04]  /*04a0*/  LDG.E R10, desc[UR16][R10.64] ;  /* 0x000000100a0a7981 */ /* 0x000f28000c1e1900 */
[----:B------:R-:W4:Y:S01]  /*04b0*/  LDG.E R12, desc[UR16][R8.64+0x4] ;  /* 0x00000410080c7981 */ /* 0x000f22000c1e1900 */
[----:B------:R-:W-:Y:S01]  /*04c0*/  MOV R13, 0x4 ;  /* 0x00000004000d7802 */ /* 0x000fe20000000f00 */
[----:B-1----:R-:W-:-:S02]  /*04d0*/  HFMA2 R15, -RZ, RZ, 0, 2.384185791015625e-07 ;  /* 0x00000004ff0f7431 */ /* 0x002fc400000001ff */
[----:B----4-:R-:W-:Y:S02]  /*04e0*/  FFMA R21, R12, R10, R17 ;  /* 0x0000000a0c157223 */ /* 0x010fe40000000011 */
[----:B------:R-:W-:-:S03]  /*04f0*/  IMAD.WIDE R12, R4, R13, UR12 ;  /* 0x0000000c040c7e25 */ /* 0x000fc6000f8e020d */
[----:B------:R2:W-:Y:S04]  /*0500*/  STG.E desc[UR16][R2.64], R21 ;  /* 0x0000001502007986 */ /* 0x0005e8000c101910 */
[----:B------:R-:W3:Y:S04]  /*0510*/  LDG.E R12, desc[UR16][R12.64] ;  /* 0x000000100c0c7981 */ /* 0x000ee8000c1e1900 */
[----:B------:R-:W3:Y:S01]  /*0520*/  LDG.E R6, desc[UR16][R8.64+0x8] ;  /* 0x0000081008067981 */ /* 0x000ee2000c1e1900 */
[----:B------:R-:W-:-:S04]  /*0530*/  IMAD.WIDE R14, R4, R15, UR14 ;  /* 0x0000000e040e7e25 */ /* 0x000fc8000f8e020f */
[----:B---3--:R-:W-:-:S05]  /*0540*/  FFMA R19, R6, R12, R21 ;  /* 0x0000000c06137223 */ /* 0x008fca0000000015 */
[----:B------:R2:W-:Y:S04]  /*0550*/  STG.E desc[UR16][R2.64], R19 ;  /* 0x0000001302007986 */ /* 0x0005e8000c101910 */
[----:B------:R-:W3:Y:S04]  /*0560*/  LDG.E R14, desc[UR16][R14.64] ;  /* 0x000000100e0e7981 */ /* 0x000ee8000c1e1900 */
[----:B------:R-:W3:Y:S01]  /*0570*/  LDG.E R6, desc[UR16][R8.64+0xc] ;  /* 0x00000c1008067981 */ /* 0x000ee2000c1e1900 */
[----:B------:R-:W-:Y:S01]  /*0580*/  UIADD3 UR5, UPT, UPT, UR5, 0x8, URZ ;  /* 0x0000000805057890 */ /* 0x000fe2000fffe0ff */
[----:B------:R-:W-:-:S03]  /*0590*/  MOV R11, UR18 ;  /* 0x00000012000b7c02 */ /* 0x000fc60008000f00 */
[----:B------:R-:W-:Y:S01]  /*05a0*/  UISETP.NE.AND UP0, UPT, UR5, URZ, UPT ;  /* 0x000000ff0500728c */ /* 0x000fe2000bf05270 */
[----:B------:R-:W-:Y:S01]  /*05b0*/  LEA R4, R11, R4, 0x3 ;  /* 0x000000040b047211 */ /* 0x000fe200078e18ff */
[----:B---3--:R-:W-:Y:S01]  /*05c0*/  FFMA R7, R6, R14, R19 ;  /* 0x0000000e06077223 */ /* 0x008fe20000000013 */
[----:B------:R-:W-:-:S04]  /*05d0*/  IADD3 R6, P0, PT, R8, 0x20, RZ ;  /* 0x0000002008067810 */ /* 0x000fc80007f1e0ff */
[----:B------:R2:W-:Y:S01]  /*05e0*/  STG.E desc[UR16][R2.64], R7 ;  /* 0x0000000702007986 */ /* 0x0005e2000c101910 */
[----:B------:R-:W-:Y:S01]  /*05f0*/  IADD3.X R9, PT, PT, RZ, R9, RZ, P0, !PT ;  /* 0x00000009ff097210 */ /* 0x000fe200007fe4ff */
[----:B------:R-:W-:Y:S07]  /*0600*/  BRA.U UP0, `(.L_x_13) ;  /* 0xfffffffd00107547 */ /* 0x000fee000b83ffff */
.L_x_12:
[----:B------:R-:W-:-:S06]  /*0610*/  ULOP3.LUT UR5, UR18, 0x7, URZ, 0xc0, !UPT ;  /* 0x0000000712057892 */ /* 0x000fcc000f8ec0ff */
[----:B------:R-:W-:-:S13]  /*0620*/  ISETP.NE.AND P0, PT, RZ, UR5, PT ;  /* 0x00000005ff007c0c */ /* 0x000fda000bf05270 */
[----:B------:R-:W-:Y:S05]  /*0630*/  @!P0 EXIT ;  /* 0x000000000000894d */ /* 0x000fea0003800000 */
[----:B------:R-:W-:Y:S02]  /*0640*/  UISETP.GE.U32.AND UP0, UPT, UR5, 0x4, UPT ;  /* 0x000000040500788c */ /* 0x000fe4000bf06070 */
[----:B------:R-:W-:-:S07]  /*0650*/  ULOP3.LUT UR5, UR18, 0x3, URZ, 0xc0, !UPT ;  /* 0x0000000312057892 */ /* 0x000fce000f8ec0ff */
[----:B------:R-:W-:Y:S05]  /*0660*/  BRA.U !UP0, `(.L_x_14) ;  /* 0x00000001088c7547 */ /* 0x000fea000b800000 */
[----:B------:R-:W1:Y:S01]  /*0670*/  LDC.64 R10, c[0x0][0x388] ;  /* 0x0000e200ff0a7b82 */ /* 0x000e620000000a00 */
[----:B------:R-:W-:Y:S01]  /*0680*/  MOV R15, UR4 ;  /* 0x00000004000f7c02 */ /* 0x000fe20008000f00 */
[----:B------:R-:W3:Y:S01]  /*0690*/  LDCU.64 UR6, c[0x0][0x388] ;  /* 0x00007100ff0677ac */ /* 0x000ee20008000a00 */
[----:B------:R-:W-:-:S03]  /*06a0*/  IADD3 R9, PT, PT, R5, UR4, RZ ;  /* 0x0000000405097c10 */ /* 0x000fc6000fffe0ff */
[----:B------:R-:W-:Y:S02]  /*06b0*/  IMAD R15, R15, UR18, R0 ;  /* 0x000000120f0f7c24 */ /* 0x000fe4000f8e0200 */
[----:B------:R-:W4:Y:S01]  /*06c0*/  LDC.64 R12, c[0x0][0x390] ;  /* 0x0000e400ff0c7b82 */ /* 0x000f220000000a00 */
[----:B-1----:R-:W-:-:S06]  /*06d0*/  IMAD.WIDE.U32 R10, R9, 0x4, R10 ;  /* 0x00000004090a7825 */ /* 0x002fcc00078e000a */
[----:B------:R-:W5:Y:S01]  /*06e0*/  LDG.E R10, desc[UR16][R10.64] ;  /* 0x000000100a0a7981 */ /* 0x000f62000c1e1900 */
[----:B----4-:R-:W-:-:S05]  /*06f0*/  IMAD.WIDE R12, R15, 0x4, R12 ;  /* 0x000000040f0c7825 */ /* 0x010fca00078e020c */
[----:B------:R-:W5:Y:S01]  /*0700*/  LDG.E R4, desc[UR16][R12.64] ;  /* 0x000000100c047981 */ /* 0x000f62000c1e1900 */
[----:B------:R-:W-:Y:S02]  /*0710*/  IADD3 R6, P0, PT, R5, UR4, RZ ;  /* 0x0000000405067c10 */ /* 0x000fe4000ff1e0ff */
[----:B--2---:R-:W-:Y:S02]  /*0720*/  MOV R17, UR18 ;  /* 0x0000001200117c02 */ /* 0x004fe40008000f00 */
[----:B------:R-:W-:Y:S02]  /*0730*/  IADD3.X R9, PT, PT, RZ, RZ, RZ, P0, !PT ;  /* 0x000000ffff097210 */ /* 0x000fe400007fe4ff */
[----:B---3--:R-:W-:-:S04]  /*0740*/  LEA R8, P0, R6, UR6, 0x2 ;  /* 0x0000000606087c11 */ /* 0x008fc8000f8010ff */
[----:B------:R-:W-:Y:S01]  /*0750*/  LEA.HI.X R9, R6, UR7, R9, 0x2, P0 ;  /* 0x0000000706097c11 */ /* 0x000fe200080f1409 */
[----:B-----5:R-:W-:Y:S01]  /*0760*/  FFMA R15, R10, R4, R7 ;  /* 0x000000040a0f7223 */ /* 0x020fe20000000007 */
[----:B------:R-:W-:-:S04]  /*0770*/  IMAD.WIDE.U32 R6, R17, 0x4, R12 ;  /* 0x0000000411067825 */ /* 0x000fc800078e000c */
[----:B------:R1:W-:Y:S04]  /*0780*/  STG.E desc[UR16][R2.64], R15 ;  /* 0x0000000f02007986 */ /* 0x0003e8000c101910 */
[----:B------:R-:W2:Y:S04]  /*0790*/  LDG.E R10, desc[UR16][R6.64] ;  /* 0x00000010060a7981 */ /* 0x000ea8000c1e1900 */
[----:B------:R-:W2:Y:S01]  /*07a0*/  LDG.E R4, desc[UR16][R8.64+0x4] ;  /* 0x0000041008047981 */ /* 0x000ea2000c1e1900 */
[----:B------:R-:W-:Y:S01]  /*07b0*/  MOV R11, UR18 ;  /* 0x00000012000b7c02 */ /* 0x000fe20008000f00 */
[----:B--2---:R-:W-:-:S04]  /*07c0*/  FFMA R17, R4, R10, R15 ;  /* 0x0000000a04117223 */ /* 0x004fc8000000000f */
[----:B------:R-:W-:Y:S01]  /*07d0*/  IMAD.WIDE.U32 R10, R11, 0x4, R6 ;  /* 0x000000040b0a7825 */ /* 0x000fe200078e0006 */
        /* <DEDUP_REMOVED lines=9> */
[----:B------:R-:W-:Y:S01]  /*0870*/  UIADD3 UR4, UPT, UPT, UR4, 0x4, URZ ;  /* 0x0000000404047890 */ /* 0x000fe2000fffe0ff */
[----:B--2---:R-:W-:-:S05]  /*0880*/  FFMA R7, R4, R12, R19 ;  /* 0x0000000c04077223 */ /* 0x004fca0000000013 */
[----:B------:R1:W-:Y:S06]  /*0890*/  STG.E desc[UR16][R2.64], R7 ;  /* 0x0000000702007986 */ /* 0x0003ec000c101910 */
.L_x_14:
[----:B------:R-:W-:-:S13]  /*08a0*/  ISETP.NE.AND P0, PT, RZ, UR5, PT ;  /* 0x00000005ff007c0c */ /* 0x000fda000bf05270 */
[----:B------:R-:W-:Y:S05]  /*08b0*/  @!P0 EXIT ;  /* 0x000000000000894d */ /* 0x000fea0003800000 */
[----:B------:R-:W-:-:S09]  /*08c0*/  UISETP.NE.AND UP0, UPT, UR5, 0x1, UPT ;  /* 0x000000010500788c */ /* 0x000fd2000bf05270 */
[----:B------:R-:W-:Y:S05]  /*08d0*/  BRA.U !UP0, `(.L_x_15) ;  /* 0x00000001085c7547 */ /* 0x000fea000b800000 */
[----:B------:R-:W3:Y:S01]  /*08e0*/  LDC.64 R8, c[0x0][0x388] ;  /* 0x0000e200ff087b82 */ /* 0x000ee20000000a00 */
[----:B-1----:R-:W-:Y:S01]  /*08f0*/  MOV R15, UR4 ;  /* 0x00000004000f7c02 */ /* 0x002fe20008000f00 */
[----:B------:R-:W1:Y:S01]  /*0900*/  LDCU.64 UR6, c[0x0][0x388] ;  /* 0x00007100ff0677ac */ /* 0x000e620008000a00 */
[----:B------:R-:W-:-:S03]  /*0910*/  IADD3 R13, PT, PT, R5, UR4, RZ ;  /* 0x00000004050d7c10 */ /* 0x000fc6000fffe0ff */
[----:B------:R-:W-:Y:S02]  /*0920*/  IMAD R15, R15, UR18, R0 ;  /* 0x000000120f0f7c24 */ /* 0x000fe4000f8e0200 */
[----:B------:R-:W4:Y:S01]  /*0930*/  LDC.64 R10, c[0x0][0x390] ;  /* 0x0000e400ff0a7b82 */ /* 0x000f220000000a00 */
[----:B---3--:R-:W-:-:S06]  /*0940*/  IMAD.WIDE.U32 R8, R13, 0x4, R8 ;  /* 0x000000040d087825 */ /* 0x008fcc00078e0008 */
[----:B------:R-:W2:Y:S01]  /*0950*/  LDG.E R8, desc[UR16][R8.64] ;  /* 0x0000001008087981 */ /* 0x000ea2000c1e1900 */
[----:B----4-:R-:W-:-:S05]  /*0960*/  IMAD.WIDE R10, R15, 0x4, R10 ;  /* 0x000000040f0a7825 */ /* 0x010fca00078e020a */
[----:B------:R-:W2:Y:S01]  /*0970*/  LDG.E R4, desc[UR16][R10.64] ;  /* 0x000000100a047981 */ /* 0x000ea2000c1e1900 */
[----:B------:R-:W-:Y:S02]  /*0980*/  IADD3 R6, P0, PT, R5, UR4, RZ ;  /* 0x0000000405067c10 */ /* 0x000fe4000ff1e0ff */
[----:B------:R-:W-:Y:S02]  /*0990*/  MOV R15, UR18 ;  /* 0x00000012000f7c02 */ /* 0x000fe40008000f00 */
[----:B------:R-:W-:Y:S02]  /*09a0*/  IADD3.X R13, PT, PT, RZ, RZ, RZ, P0, !PT ;  /* 0x000000ffff0d7210 */ /* 0x000fe400007fe4ff */
[----:B-1----:R-:W-:Y:S01]  /*09b0*/  LEA R12, P0, R6, UR6, 0x2 ;  /* 0x00000006060c7c11 */ /* 0x002fe2000f8010ff */
[----:B------:R-:W-:-:S03]  /*09c0*/  IMAD.WIDE.U32 R14, R15, 0x4, R10 ;  /* 0x000000040f0e7825 */ /* 0x000fc600078e000a */
[----:B------:R-:W-:Y:S01]  /*09d0*/  LEA.HI.X R13, R6, UR7, R13, 0x2, P0 ;  /* 0x00000007060d7c11 */ /* 0x000fe200080f140d */
[----:B--2---:R-:W-:-:S05]  /*09e0*/  FFMA R17, R8, R4, R7 ;  /* 0x0000000408117223 */ /* 0x004fca0000000007 */
[----:B------:R3:W-:Y:S04]  /*09f0*/  STG.E desc[UR16][R2.64], R17 ;  /* 0x0000001102007986 */ /* 0x0007e8000c101910 */
[----:B------:R-:W2:Y:S04]  /*0a00*/  LDG.E R14, desc[UR16][R14.64] ;  /* 0x000000100e0e7981 */ /* 0x000ea8000c1e1900 */
[----:B------:R-:W2:Y:S01]  /*0a10*/  LDG.E R12, desc[UR16][R12.64+0x4] ;  /* 0x000004100c0c7981 */ /* 0x000ea2000c1e1900 */
[----:B------:R-:W-:Y:S01]  /*0a20*/  UIADD3 UR4, UPT, UPT, UR4, 0x2, URZ ;  /* 0x0000000204047890 */ /* 0x000fe2000fffe0ff */
[----:B--2---:R-:W-:-:S05]  /*0a30*/  FFMA R7, R12, R14, R17 ;  /* 0x0000000e0c077223 */ /* 0x004fca0000000011 */
[----:B------:R3:W-:Y:S06]  /*0a40*/  STG.E desc[UR16][R2.64], R7 ;  /* 0x0000000702007986 */ /* 0x0007ec000c101910 */
.L_x_15:
[----:B------:R-:W-:-:S04]  /*0a50*/  ULOP3.LUT UR5, UR18, 0x1, URZ, 0xc0, !UPT ;  /* 0x0000000112057892 */ /* 0x000fc8000f8ec0ff */
[----:B------:R-:W-:-:S06]  /*0a60*/  UISETP.NE.U32.AND UP0, UPT, UR5, 0x1, UPT ;  /* 0x000000010500788c */ /* 0x000fcc000bf05070 */
[----:B------:R-:W-:-:S13]  /*0a70*/  PLOP3.LUT P0, PT, PT, PT, UP0, 0x80, 0x8 ;  /* 0x000000000008781c */ /* 0x000fda0003f0f008 */
[----:B------:R-:W-:Y:S05]  /*0a80*/  @P0 EXIT ;  /* 0x000000000000094d */ /* 0x000fea0003800000 */
[----:B------:R-:W4:Y:S01]  /*0a90*/  LDC.64 R8, c[0x0][0x388] ;  /* 0x0000e200ff087b82 */ /* 0x000f220000000a00 */
[----:B------:R-:W-:Y:S02]  /*0aa0*/  MOV R13, UR4 ;  /* 0x00000004000d7c02 */ /* 0x000fe40008000f00 */
[----:B------:R-:W-:-:S03]  /*0ab0*/  IADD3 R5, PT, PT, R5, UR4, RZ ;  /* 0x0000000405057c10 */ /* 0x000fc6000fffe0ff */
[----:B------:R-:W-:Y:S02]  /*0ac0*/  IMAD R13, R13, UR18, R0 ;  /* 0x000000120d0d7c24 */ /* 0x000fe4000f8e0200 */
[----:B------:R-:W5:Y:S01]  /*0ad0*/  LDC.64 R10, c[0x0][0x390] ;  /* 0x0000e400ff0a7b82 */ /* 0x000f620000000a00 */
[----:B----4-:R-:W-:-:S06]  /*0ae0*/  IMAD.WIDE.U32 R4, R5, 0x4, R8 ;  /* 0x0000000405047825 */ /* 0x010fcc00078e0008 */
[----:B------:R-:W1:Y:S01]  /*0af0*/  LDG.E R4, desc[UR16][R4.64] ;  /* 0x0000001004047981 */ /* 0x000e62000c1e1900 */
[----:B-----5:R-:W-:-:S06]  /*0b00*/  IMAD.WIDE R8, R13, 0x4, R10 ;  /* 0x000000040d087825 */ /* 0x020fcc00078e020a */
[----:B------:R-:W1:Y:S02]  /*0b10*/  LDG.E R8, desc[UR16][R8.64] ;  /* 0x0000001008087981 */ /* 0x000e64000c1e1900 */
[----:B-123--:R-:W-:-:S05]  /*0b20*/  FFMA R7, R4, R8, R7 ;  /* 0x0000000804077223 */ /* 0x00efca0000000007 */
[----:B------:R-:W-:Y:S01]  /*0b30*/  STG.E desc[UR16][R2.64], R7 ;  /* 0x0000000702007986 */ /* 0x000fe2000c101910 */
[----:B------:R-:W-:Y:S05]  /*0b40*/  EXIT ;  /* 0x000000000000794d */ /* 0x000fea0003800000 */
.L_x_16:
        /* <DEDUP_REMOVED lines=11> */
.L_x_19:


//--------------------- .text._Z5saxpyPffS_S_     --------------------------
	.section	.text._Z5saxpyPffS_S_,"ax",@progbits
	.align	128
        .global         _Z5saxpyPffS_S_
        .type           _Z5saxpyPffS_S_,@function
        .size           _Z5saxpyPffS_S_,(.L_x_20 - _Z5saxpyPffS_S_)
        .other          _Z5saxpyPffS_S_,@"STO_CUDA_ENTRY STV_DEFAULT"
_Z5saxpyPffS_S_:
.text._Z5saxpyPffS_S_:
[----:B------:R-:W-:Y:S01]  /*0000*/  LDC R1, c[0x0][0x37c] ;  /* 0x0000df00ff017b82 */ /* 0x000fe20000000800 */
[----:B------:R-:W0:Y:S07]  /*0010*/  S2R R0, SR_TID.X ;  /* 0x0000000000007919 */ /* 0x000e2e0000002100 */
[----:B------:R-:W0:Y:S01]  /*0020*/  S2UR UR6, SR_CTAID.X ;  /* 0x00000000000679c3 */ /* 0x000e220000002500 */
[----:B------:R-:W1:Y:S07]  /*0030*/  LDCU.64 UR4, c[0x0][0x358] ;  /* 0x00006b00ff0477ac */ /* 0x000e6e0008000a00 */
[----:B------:R-:W0:Y:S08]  /*0040*/  LDC R9, c[0x0][0x360] ;  /* 0x0000d800ff097b82 */ /* 0x000e300000000800 */
[----:B------:R-:W2:Y:S08]  /*0050*/  LDC.64 R2, c[0x0][0x390] ;  /* 0x0000e400ff027b82 */ /* 0x000eb00000000a00 */
[----:B------:R-:W3:Y:S01]  /*0060*/  LDC.64 R4, c[0x0][0x398] ;  /* 0x0000e600ff047b82 */ /* 0x000ee20000000a00 */
[----:B0-----:R-:W-:-:S07]  /*0070*/  IMAD R9, R9, UR6, R0 ;  /* 0x0000000609097c24 */ /* 0x001fce000f8e0200 */
[----:B------:R-:W0:Y:S01]  /*0080*/  LDC.64 R6, c[0x0][0x380] ;  /* 0x0000e000ff067b82 */ /* 0x000e220000000a00 */
[----:B------:R-:W4:Y:S01]  /*0090*/  LDCU UR6, c[0x0][0x388] ;  /* 0x00007100ff0677ac */ /* 0x000f220008000800 */
[----:B--2---:R-:W-:-:S06]  /*00a0*/  IMAD.WIDE R2, R9, 0x4, R2 ;  /* 0x0000000409027825 */ /* 0x004fcc00078e0202 */
[----:B-1----:R-:W4:Y:S01]  /*00b0*/  LDG.E R2, desc[UR4][R2.64] ;  /* 0x0000000402027981 */ /* 0x002f22000c1e1900 */
[----:B---3--:R-:W-:-:S06]  /*00c0*/  IMAD.WIDE R4, R9, 0x4, R4 ;  /* 0x0000000409047825 */ /* 0x008fcc00078e0204 */
[----:B------:R-:W4:Y:S01]  /*00d0*/  LDG.E R5, desc[UR4][R4.64] ;  /* 0x0000000404057981 */ /* 0x000f22000c1e1900 */
[----:B0-----:R-:W-:-:S04]  /*00e0*/  IMAD.WIDE R6, R9, 0x4, R6 ;  /* 0x0000000409067825 */ /* 0x001fc800078e0206 */
[----:B----4-:R-:W-:-:S05]  /*00f0*/  FFMA R9, R2, UR6, R5 ;  /* 0x0000000602097c23 */ /* 0x010fca0008000005 */
[----:B------:R-:W-:Y:S01]  /*0100*/  STG.E desc[UR4][R6.64], R9 ;  /* 0x0000000906007986 */ /* 0x000fe2000c101904 */
[----:B------:R-:W-:Y:S05]  /*0110*/  EXIT ;  /* 0x000000000000794d */ /* 0x000fea0003800000 */
.L_x_17:
        /* <DEDUP_REMOVED lines=14> */
.L_x_20:


//--------------------- .nv.global.init           --------------------------
	.section	.nv.global.init,"aw",@progbits
	.align	4
.nv.global.init:
	.type		mrg32k3aM1SubSeq,@object
	.size		mrg32k3aM1SubSeq,(mrg32k3aM2SubSeq - mrg32k3aM1SubSeq)
mrg32k3aM1SubSeq:
        /*0000*/ 	.byte	0x0b, 0xcc, 0xee, 0x04, 0x73, 0x29, 0x8b, 0x6f, 0xf6, 0x53, 0x03, 0xf6, 0x23, 0xf6, 0xea, 0xda
        /* <DEDUP_REMOVED lines=125> */
	.type		mrg32k3aM2SubSeq,@object
	.size		mrg32k3aM2SubSeq,(mrg32k3aM1 - mrg32k3aM2SubSeq)
mrg32k3aM2SubSeq:
        /* <DEDUP_REMOVED lines=126> */
	.type		mrg32k3aM1,@object
	.size		mrg32k3aM1,(mrg32k3aM1Seq - mrg32k3aM1)
mrg32k3aM1:
        /* <DEDUP_REMOVED lines=144> */
	.type		mrg32k3aM1Seq,@object
	.size		mrg32k3aM1Seq,(mrg32k3aM2 - mrg32k3aM1Seq)
mrg32k3aM1Seq:
        /* <DEDUP_REMOVED lines=144> */
	.type		mrg32k3aM2,@object
	.size		mrg32k3aM2,(mrg32k3aM2Seq - mrg32k3aM2)
mrg32k3aM2:
        /* <DEDUP_REMOVED lines=144> */
	.type		mrg32k3aM2Seq,@object
	.size		mrg32k3aM2Seq,(precalc_xorwow_matrix - mrg32k3aM2Seq)
mrg32k3aM2Seq:
        /* <DEDUP_REMOVED lines=144> */
	.type		precalc_xorwow_matrix,@object
	.size		precalc_xorwow_matrix,(precalc_xorwow_offset_matrix - precalc_xorwow_matrix)
precalc_xorwow_matrix:
        /* <DEDUP_REMOVED lines=6400> */
	.type		precalc_xorwow_offset_matrix,@object
	.size		precalc_xorwow_offset_matrix,(.L_1 - precalc_xorwow_offset_matrix)
precalc_xorwow_offset_matrix:
        /* <DEDUP_REMOVED lines=6400> */
.L_1:


//--------------------- .nv.shared.reserved.0     --------------------------
	.section	.nv.shared.reserved.0,"aw",@nobits
	.weak		__nv_reservedSMEM_offset_0_alias
	.size		__nv_reservedSMEM_offset_0_alias, 0, 64
	.other		__nv_reservedSMEM_offset_0_alias,@"STO_CUDA_RESERVED_SHARED STV_DEFAULT"
__nv_reservedSMEM_offset_0_alias:
	.zero		0
	.zero		64


//--------------------- .nv.constant0._Z6randomPfi --------------------------
	.section	.nv.constant0._Z6randomPfi,"a",@progbits
	.sectionflags	@""
	.align	4
.nv.constant0._Z6randomPfi:
	.zero		908


//--------------------- .nv.constant0._Z5sgemmPfS_S_i --------------------------
	.section	.nv.constant0._Z5sgemmPfS_S_i,"a",@progbits
	.sectionflags	@""
	.align	4
.nv.constant0._Z5sgemmPfS_S_i:
	.zero		924


//--------------------- .nv.constant0._Z5saxpyPffS_S_ --------------------------
	.section	.nv.constant0._Z5saxpyPffS_S_,"a",@progbits
	.sectionflags	@""
	.align	4
.nv.constant0._Z5saxpyPffS_S_:
	.zero		928


//--------------------- SYMBOLS --------------------------

	.type		.nv.reservedSmem.offset0,@object
	.size		.nv.reservedSmem.offset0,0x4
